def matmul_kernel(
    a_ptr,
    b_ptr,
    c_ptr,
    M,
    N,
    K,
    stride_am,
    stride_ak,
    stride_bk,
    stride_bn,
    stride_cm,
    stride_cn,
    BLOCK_M: tl.constexpr,
    BLOCK_N: tl.constexpr,
    BLOCK_K: tl.constexpr,
    GROUP_M: tl.constexpr,
):
    pid = tl.program_id(axis=0)
    num_pid_m = tl.cdiv(M, BLOCK_M)
    num_pid_n = tl.cdiv(N, BLOCK_N)
    num_pid_in_group = GROUP_M * num_pid_n
    group_id = pid // num_pid_in_group
    first_pid_m = group_id * GROUP_M
    group_size_m = min(num_pid_m - first_pid_m, GROUP_M)
    pid_m = first_pid_m + ((pid % num_pid_in_group) % group_size_m)
    pid_n = (pid % num_pid_in_group) // group_size_m

    offs_am = (pid_m * BLOCK_M + tl.arange(0, BLOCK_M)) % M
    offs_bn = (pid_n * BLOCK_N + tl.arange(0, BLOCK_N)) % N
    offs_k = tl.arange(0, BLOCK_K)
    a_ptrs = a_ptr + offs_am[:, None] * stride_am + offs_k[None, :] * stride_ak
    b_ptrs = b_ptr + offs_k[:, None] * stride_bk + offs_bn[None, :] * stride_bn

    acc = tl.zeros((BLOCK_M, BLOCK_N), dtype=tl.float32)
    for kk in range(0, tl.cdiv(K, BLOCK_K)):
        a = tl.load(a_ptrs, mask=offs_k[None, :] < K - kk * BLOCK_K, other=0.0)
        b = tl.load(b_ptrs, mask=offs_k[:, None] < K - kk * BLOCK_K, other=0.0)
        acc = tl.dot(a, b, acc)
        a_ptrs += BLOCK_K * stride_ak
        b_ptrs += BLOCK_K * stride_bk

    c = acc.to(c_ptr.dtype.element_ty)
    offs_cm = pid_m * BLOCK_M + tl.arange(0, BLOCK_M)
    offs_cn = pid_n * BLOCK_N + tl.arange(0, BLOCK_N)
    c_ptrs = c_ptr + offs_cm[:, None] * stride_cm + offs_cn[None, :] * stride_cn
    mask = (offs_cm[:, None] < M) & (offs_cn[None, :] < N)
    tl.store(c_ptrs, c, mask=mask)

# config = {"BLOCK_K": 32, "BLOCK_M": 256, "BLOCK_N": 64, "GROUP_M": 8, "arch": "sm_100", "dtype": "fp8e4m3", "num_ctas": 1, "num_stages": 3, "num_warps": 8}
# arch = sm_100


// ===== COMPILED SASS (sm_100a) =====

	.target	sm_100a

	.elftype	@"ET_EXEC"


//--------------------- .note.nv.tkinfo           --------------------------
	.section	.note.nv.tkinfo,"",@"SHT_NOTE"
	.sectionflags	@"SHF_NOTE_NV_TKINFO"
	.tkinfo
        /*0018*/ 	.word	0x00000081
        /*0030*/ 	.string	""
        /*0030*/ 	.string	"ptxas-blackwell"
        /*0030*/ 	.string	"Cuda compilation tools, release 12.9, V12.9.86"
        /*0030*/ 	.string	"Build cuda_12.9.r12.9/compiler.36037853_0"
        /*0030*/ 	.string	"-v  -suppress-debug-info  -lineinfo  -arch sm_100a "



//--------------------- .note.nv.cuver            --------------------------
	.section	.note.nv.cuver,"",@"SHT_NOTE"
	.sectionflags	@"SHF_NOTE_NV_CUVER"
        /*0018*/ 	.short	0x0001
        /*001a*/ 	.short	0x0064
        /*001c*/ 	.short	0x0001
        /*001e*/ 	.short	0x0000
        /*0020*/ 	.short	0x0001
        /*0022*/ 	.short	0x0000


//--------------------- .nv.info                  --------------------------
	.section	.nv.info,"",@"SHT_CUDA_INFO"
	.align	4


	//----- nvinfo : EIATTR_REGCOUNT
	.align		4
        /*0000*/ 	.byte	0x04, 0x2f
        /*0002*/ 	.short	(.L_4 - .L_3)
	.align		4
.L_3:
        /*0004*/ 	.word	index@(matmul_kernel)
        /*0008*/ 	.word	0x000000cc


	//----- nvinfo : EIATTR_FRAME_SIZE
	.align		4
.L_4:
        /*000c*/ 	.byte	0x04, 0x11
        /*000e*/ 	.short	(.L_6 - .L_5)
	.align		4
.L_5:
        /*0010*/ 	.word	index@($__internal_2_$__cuda_sm10x_tcgen05_guardrail_trap_unallocated_columns_being_dealloced)
        /*0014*/ 	.word	0x00000000


	//----- nvinfo : EIATTR_FRAME_SIZE
	.align		4
.L_6:
        /*0018*/ 	.byte	0x04, 0x11
        /*001a*/ 	.short	(.L_8 - .L_7)
	.align		4
.L_7:
        /*001c*/ 	.word	index@($__internal_1_$__cuda_sm10x_tcgen05_guardrail_trap_phase_invalid_during_alloc)
        /*0020*/ 	.word	0x00000000


	//----- nvinfo : EIATTR_FRAME_SIZE
	.align		4
.L_8:
        /*0024*/ 	.byte	0x04, 0x11
        /*0026*/ 	.short	(.L_10 - .L_9)
	.align		4
.L_9:
        /*0028*/ 	.word	index@($__internal_0_$__cuda_sm10x_tcgen05_guardrail_trap_col_being_dealloced_not_returned_by_alloc)
        /*002c*/ 	.word	0x00000000


	//----- nvinfo : EIATTR_FRAME_SIZE
	.align		4
.L_10:
        /*0030*/ 	.byte	0x04, 0x11
        /*0032*/ 	.short	(.L_12 - .L_11)
	.align		4
.L_11:
        /*0034*/ 	.word	index@(matmul_kernel)
        /*0038*/ 	.word	0x00000000


	//----- nvinfo : EIATTR_MIN_STACK_SIZE
	.align		4
.L_12:
        /*003c*/ 	.byte	0x04, 0x12
        /*003e*/ 	.short	(.L_14 - .L_13)
	.align		4
.L_13:
        /*0040*/ 	.word	index@(matmul_kernel)
        /*0044*/ 	.word	0x00000000
.L_14:


//--------------------- .nv.info.matmul_kernel    --------------------------
	.section	.nv.info.matmul_kernel,"",@"SHT_CUDA_INFO"
	.sectionflags	@""
	.align	4


	//----- nvinfo : EIATTR_CUDA_API_VERSION
	.align		4
        /*0000*/ 	.byte	0x04, 0x37
        /*0002*/ 	.short	(.L_16 - .L_15)
.L_15:
        /*0004*/ 	.word	0x00000081


	//----- nvinfo : EIATTR_KPARAM_INFO
	.align		4
.L_16:
        /*0008*/ 	.byte	0x04, 0x17
        /*000a*/ 	.short	(.L_18 - .L_17)
.L_17:
        /*000c*/ 	.word	0x00000000
        /*0010*/ 	.short	0x000d
        /*0012*/ 	.short	0x0048
        /*0014*/ 	.byte	0x00, 0xf4, 0x21, 0x00


	//----- nvinfo : EIATTR_KPARAM_INFO
	.align		4
.L_18:
        /*0018*/ 	.byte	0x04, 0x17
        /*001a*/ 	.short	(.L_20 - .L_19)
.L_19:
        /*001c*/ 	.word	0x00000000
        /*0020*/ 	.short	0x000c
        /*0022*/ 	.short	0x0040
        /*0024*/ 	.byte	0x00, 0xf4, 0x21, 0x00


	//----- nvinfo : EIATTR_KPARAM_INFO
	.align		4
.L_20:
        /*0028*/ 	.byte	0x04, 0x17
        /*002a*/ 	.short	(.L_22 - .L_21)
.L_21:
        /*002c*/ 	.word	0x00000000
        /*0030*/ 	.short	0x000b
        /*0032*/ 	.short	0x0038
        /*0034*/ 	.byte	0x00, 0xf0, 0x11, 0x00


	//----- nvinfo : EIATTR_KPARAM_INFO
	.align		4
.L_22:
        /*0038*/ 	.byte	0x04, 0x17
        /*003a*/ 	.short	(.L_24 - .L_23)
.L_23:
        /*003c*/ 	.word	0x00000000
        /*0040*/ 	.short	0x000a
        /*0042*/ 	.short	0x0034
        /*0044*/ 	.byte	0x00, 0xf0, 0x11, 0x00


	//----- nvinfo : EIATTR_KPARAM_INFO
	.align		4
.L_24:
        /*0048*/ 	.byte	0x04, 0x17
        /*004a*/ 	.short	(.L_26 - .L_25)
.L_25:
        /*004c*/ 	.word	0x00000000
        /*0050*/ 	.short	0x0009
        /*0052*/ 	.short	0x0030
        /*0054*/ 	.byte	0x00, 0xf0, 0x11, 0x00


	//----- nvinfo : EIATTR_KPARAM_INFO
	.align		4
.L_26:
        /*0058*/ 	.byte	0x04, 0x17
        /*005a*/ 	.short	(.L_28 - .L_27)
.L_27:
        /*005c*/ 	.word	0x00000000
        /*0060*/ 	.short	0x0008
        /*0062*/ 	.short	0x002c
        /*0064*/ 	.byte	0x00, 0xf0, 0x11, 0x00


	//----- nvinfo : EIATTR_KPARAM_INFO
	.align		4
.L_28:
        /*0068*/ 	.byte	0x04, 0x17
        /*006a*/ 	.short	(.L_30 - .L_29)
.L_29:
        /*006c*/ 	.word	0x00000000
        /*0070*/ 	.short	0x0007
        /*0072*/ 	.short	0x0028
        /*0074*/ 	.byte	0x00, 0xf0, 0x11, 0x00


	//----- nvinfo : EIATTR_KPARAM_INFO
	.align		4
.L_30:
        /*0078*/ 	.byte	0x04, 0x17
        /*007a*/ 	.short	(.L_32 - .L_31)
.L_31:
        /*007c*/ 	.word	0x00000000
        /*0080*/ 	.short	0x0006
        /*0082*/ 	.short	0x0024
        /*0084*/ 	.byte	0x00, 0xf0, 0x11, 0x00


	//----- nvinfo : EIATTR_KPARAM_INFO
	.align		4
.L_32:
        /*0088*/ 	.byte	0x04, 0x17
        /*008a*/ 	.short	(.L_34 - .L_33)
.L_33:
        /*008c*/ 	.word	0x00000000
        /*0090*/ 	.short	0x0005
        /*0092*/ 	.short	0x0020
        /*0094*/ 	.byte	0x00, 0xf0, 0x11, 0x00


	//----- nvinfo : EIATTR_KPARAM_INFO
	.align		4
.L_34:
        /*0098*/ 	.byte	0x04, 0x17
        /*009a*/ 	.short	(.L_36 - .L_35)
.L_35:
        /*009c*/ 	.word	0x00000000
        /*00a0*/ 	.short	0x0004
        /*00a2*/ 	.short	0x001c
        /*00a4*/ 	.byte	0x00, 0xf0, 0x11, 0x00


	//----- nvinfo : EIATTR_KPARAM_INFO
	.align		4
.L_36:
        /*00a8*/ 	.byte	0x04, 0x17
        /*00aa*/ 	.short	(.L_38 - .L_37)
.L_37:
        /*00ac*/ 	.word	0x00000000
        /*00b0*/ 	.short	0x0003
        /*00b2*/ 	.short	0x0018
        /*00b4*/ 	.byte	0x00, 0xf0, 0x11, 0x00


	//----- nvinfo : EIATTR_KPARAM_INFO
	.align		4
.L_38:
        /*00b8*/ 	.byte	0x04, 0x17
        /*00ba*/ 	.short	(.L_40 - .L_39)
.L_39:
        /*00bc*/ 	.word	0x00000000
        /*00c0*/ 	.short	0x0002
        /*00c2*/ 	.short	0x0010
        /*00c4*/ 	.byte	0x00, 0xf4, 0x21, 0x00


	//----- nvinfo : EIATTR_KPARAM_INFO
	.align		4
.L_40:
        /*00c8*/ 	.byte	0x04, 0x17
        /*00ca*/ 	.short	(.L_42 - .L_41)
.L_41:
        /*00cc*/ 	.word	0x00000000
        /*00d0*/ 	.short	0x0001
        /*00d2*/ 	.short	0x0008
        /*00d4*/ 	.byte	0x00, 0xf4, 0x21, 0x00


	//----- nvinfo : EIATTR_KPARAM_INFO
	.align		4
.L_42:
        /*00d8*/ 	.byte	0x04, 0x17
        /*00da*/ 	.short	(.L_44 - .L_43)
.L_43:
        /*00dc*/ 	.word	0x00000000
        /*00e0*/ 	.short	0x0000
        /*00e2*/ 	.short	0x0000
        /*00e4*/ 	.byte	0x00, 0xf4, 0x21, 0x00


	//----- nvinfo : EIATTR_AT_ENTRY_FRAGMENTS
	.align		4
.L_44:
        /*00e8*/ 	.byte	0x04, 0x4f
        /*00ea*/ 	.short	(.L_46 - .L_45)


	//   ....[0]....
.L_45:
        /*00ec*/ 	.word	0x00000004


	//----- nvinfo : EIATTR_RESERVED_SMEM_USED
	.align		4
.L_46:
        /*00f0*/ 	.byte	0x01, 0x41
	.zero		2


	//----- nvinfo : EIATTR_SPARSE_MMA_MASK
	.align		4
        /*00f4*/ 	.byte	0x03, 0x50
        /*00f6*/ 	.short	0x0000


	//----- nvinfo : EIATTR_TCGEN05_1CTA_USED
	.align		4
        /*00f8*/ 	.byte	0x01, 0x51
	.zero		2


	//----- nvinfo : EIATTR_MAXREG_COUNT
	.align		4
        /*00fc*/ 	.byte	0x03, 0x1b
        /*00fe*/ 	.short	0x00ff


	//----- nvinfo : EIATTR_NUM_BARRIERS
	.align		4
        /*0100*/ 	.byte	0x02, 0x4c
        /*0102*/ 	.byte	0x01
	.zero		1


	//----- nvinfo : EIATTR_INT_WARP_WIDE_INSTR_OFFSETS
	.align		4
        /*0104*/ 	.byte	0x04, 0x31
        /*0106*/ 	.short	(.L_48 - .L_47)


	//   ....[0]....
.L_47:
        /*0108*/ 	.word	0x00000d00


	//   ....[1]....
        /*010c*/ 	.word	0x00000d30


	//   ....[2]....
        /*0110*/ 	.word	0x00002af0


	//   ....[3]....
        /*0114*/ 	.word	0x00006430


	//   ....[4]....
        /*0118*/ 	.word	0x00006480


	//----- nvinfo : EIATTR_COOP_GROUP_MASK_REGIDS
	.align		4
.L_48:
        /*011c*/ 	.byte	0x04, 0x29
        /*011e*/ 	.short	(.L_50 - .L_49)


	//   ....[0]....
.L_49:
        /*0120*/ 	.word	0xffffffff


	//   ....[1]....
        /*0124*/ 	.word	0xffffffff


	//   ....[2]....
        /*0128*/ 	.word	0xffffffff


	//   ....[3]....
        /*012c*/ 	.word	0xffffffff


	//----- nvinfo : EIATTR_COOP_GROUP_INSTR_OFFSETS
	.align		4
.L_50:
        /*0130*/ 	.byte	0x04, 0x28
        /*0132*/ 	.short	(.L_52 - .L_51)


	//   ....[0]....
.L_51:
        /*0134*/ 	.word	0x00000060


	//   ....[1]....
        /*0138*/ 	.word	0x00000320


	//   ....[2]....
        /*013c*/ 	.word	0x000062c0


	//   ....[3]....
        /*0140*/ 	.word	0x00006530


	//----- nvinfo : EIATTR_VRC_CTA_INIT_COUNT
	.align		4
.L_52:
        /*0144*/ 	.byte	0x02, 0x4a
        /*0146*/ 	.byte	0x80
	.zero		1


	//----- nvinfo : EIATTR_MBARRIER_INSTR_OFFSETS
	.align		4
        /*0148*/ 	.byte	0x04, 0x39
        /*014a*/ 	.short	(.L_54 - .L_53)


	//   ....[0]....
.L_53:
        /*014c*/ 	.word	0x00000e20
        /*0150*/ 	.word	0x000000ff
        /*0154*/ 	.word	0x00000000
        /*0158*/ 	.short	0x0100
        /*015a*/ 	.byte	0x0d
	.zero		1


	//   ....[1]....
        /*015c*/ 	.word	0x00002b40
        /*0160*/ 	.word	0x000000ff
        /*0164*/ 	.word	0x00005008
        /*0168*/ 	.short	0x0100
        /*016a*/ 	.byte	0x0b
	.zero		1


	//   ....[2]....
        /*016c*/ 	.word	0x00003200
        /*0170*/ 	.word	0x000000ff
        /*0174*/ 	.word	0x00000000
        /*0178*/ 	.short	0x010a
        /*017a*/ 	.byte	0x0d
	.zero		1


	//   ....[3]....
        /*017c*/ 	.word	0x000043a0
        /*0180*/ 	.word	0x000000ff
        /*0184*/ 	.word	0x00000000
        /*0188*/ 	.short	0x010a
        /*018a*/ 	.byte	0x0d
	.zero		1


	//   ....[4]....
        /*018c*/ 	.word	0x000044e0
        /*0190*/ 	.word	0x000000ff
        /*0194*/ 	.word	0x00005000
        /*0198*/ 	.short	0x0108
        /*019a*/ 	.byte	0x0b
	.zero		1


	//   ....[5]....
        /*019c*/ 	.word	0x00004570
        /*01a0*/ 	.word	0x000000ff
        /*01a4*/ 	.word	0x00005008
        /*01a8*/ 	.short	0x0108
        /*01aa*/ 	.byte	0x0b
	.zero		1


	//   ....[6]....
        /*01ac*/ 	.word	0x00006550
        /*01b0*/ 	.word	0x000000ff
        /*01b4*/ 	.word	0x00000000
        /*01b8*/ 	.short	0x010a
        /*01ba*/ 	.byte	0x0d
	.zero		1


	//   ....[7]....
        /*01bc*/ 	.word	0x00006580
        /*01c0*/ 	.word	0x000000ff
        /*01c4*/ 	.word	0x00000000
        /*01c8*/ 	.short	0x010a
        /*01ca*/ 	.byte	0x0d
	.zero		1


	//----- nvinfo : EIATTR_NUM_MBARRIERS
	.align		4
.L_54:
        /*01cc*/ 	.byte	0x03, 0x38
        /*01ce*/ 	.short	0x0002


	//----- nvinfo : EIATTR_EXIT_INSTR_OFFSETS
	.align		4
        /*01d0*/ 	.byte	0x04, 0x1c
        /*01d2*/ 	.short	(.L_56 - .L_55)


	//   ....[0]....
.L_55:
        /*01d4*/ 	.word	0x00006540


	//----- nvinfo : EIATTR_REQNTID
	.align		4
.L_56:
        /*01d8*/ 	.byte	0x04, 0x10
        /*01da*/ 	.short	(.L_58 - .L_57)
.L_57:
        /*01dc*/ 	.word	0x00000100
        /*01e0*/ 	.word	0x00000001
        /*01e4*/ 	.word	0x00000001


	//----- nvinfo : EIATTR_CRS_STACK_SIZE
	.align		4
.L_58:
        /*01e8*/ 	.byte	0x04, 0x1e
        /*01ea*/ 	.short	(.L_60 - .L_59)
.L_59:
        /*01ec*/ 	.word	0x00000000


	//----- nvinfo : EIATTR_CBANK_PARAM_SIZE
	.align		4
.L_60:
        /*01f0*/ 	.byte	0x03, 0x19
        /*01f2*/ 	.short	0x0050


	//----- nvinfo : EIATTR_PARAM_CBANK
	.align		4
        /*01f4*/ 	.byte	0x04, 0x0a
        /*01f6*/ 	.short	(.L_62 - .L_61)
	.align		4
.L_61:
        /*01f8*/ 	.word	index@(.nv.constant0.matmul_kernel)
        /*01fc*/ 	.short	0x0380
        /*01fe*/ 	.short	0x0050


	//----- nvinfo : EIATTR_SW_WAR
	.align		4
.L_62:
        /*0200*/ 	.byte	0x04, 0x36
        /*0202*/ 	.short	(.L_64 - .L_63)
.L_63:
        /*0204*/ 	.word	0x00000008
.L_64:


//--------------------- .nv.compat                --------------------------
	.section	.nv.compat,"",@"SHT_CUDA_COMPAT_INFO"
	.align	4
        /*0000*/ 	.byte	0x02, 0x02, 0x02, 0x00, 0x02, 0x05, 0x05, 0x00, 0x02, 0x03, 0x00, 0x00, 0x02, 0x06, 0x01, 0x00


//--------------------- .nv.callgraph             --------------------------
	.section	.nv.callgraph,"",@"SHT_CUDA_CALLGRAPH"
	.align	4
	.sectionentsize	8
	.align		4
        /*0000*/ 	.word	0x00000000
	.align		4
        /*0004*/ 	.word	0xffffffff
	.align		4
        /*0008*/ 	.word	0x00000000
	.align		4
        /*000c*/ 	.word	0xfffffffe
	.align		4
        /*0010*/ 	.word	0x00000000
	.align		4
        /*0014*/ 	.word	0xfffffffd
	.align		4
        /*0018*/ 	.word	0x00000000
	.align		4
        /*001c*/ 	.word	0xfffffffc


//--------------------- .text.matmul_kernel       --------------------------
	.section	.text.matmul_kernel,"ax",@progbits
	.align	128
        .global         matmul_kernel
        .type           matmul_kernel,@function
        .size           matmul_kernel,(.L_x_20 - matmul_kernel)
        .other          matmul_kernel,@"STO_CUDA_ENTRY STV_DEFAULT"
matmul_kernel:
.text.matmul_kernel:
[----:B------:R-:W0:Y:S01]  /*0000*/  LDC R1, c[0x0][0x37c] ;  /* 0x0000df00ff017b82 */ /* 0x000e220000000800 */
[----:B------:R-:W1:Y:S01]  /*0010*/  S2R R10, SR_TID.X ;  /* 0x00000000000a7919 */ /* 0x000e620000002100 */
[----:B------:R-:W2:Y:S01]  /*0020*/  LDCU.64 UR22, c[0x0][0x358] ;  /* 0x00006b00ff1677ac */ /* 0x000ea20008000a00 */
[----:B-1----:R-:W-:-:S13]  /*0030*/  ISETP.GE.U32.AND P1, PT, R10, 0x20, PT ;  /* 0x000000200a00780c */ /* 0x002fda0003f26070 */
[----:B--2---:R-:W-:Y:S05]  /*0040*/  @P1 BRA `(.L_x_0) ;  /* 0x0000000000b81947 */ /* 0x004fea0003800000 */
[----:B------:R-:W1:Y:S01]  /*0050*/  S2UR UR6, SR_CgaCtaId ;  /* 0x00000000000679c3 */ /* 0x000e620000008800 */
[----:B------:R-:W-:Y:S01]  /*0060*/  NOP ;  /* 0x0000000000007918 */ /* 0x000fe20000000000 */
[----:B------:R-:W-:Y:S02]  /*0070*/  UMOV UR4, 0x40 ;  /* 0x0000004000047882 */ /* 0x000fe40000000000 */
[----:B-1----:R-:W-:-:S09]  /*0080*/  ULEA UR4, UR6, UR4, 0x18 ;  /* 0x0000000406047291 */ /* 0x002fd2000f8ec0ff */
[----:B------:R-:W1:Y:S01]  /*0090*/  LDS.U8 R0, [UR4] ;  /* 0x00000004ff007984 */ /* 0x000e620008000000 */
[----:B------:R-:W-:Y:S02]  /*00a0*/  UMOV UR4, 0x400 ;  /* 0x0000040000047882 */ /* 0x000fe40000000000 */
[----:B------:R-:W-:Y:S01]  /*00b0*/  ULEA UR4, UR6, UR4, 0x18 ;  /* 0x0000000406047291 */ /* 0x000fe2000f8ec0ff */
[----:B-1----:R-:W-:-:S13]  /*00c0*/  ISETP.NE.AND P0, PT, R0, RZ, PT ;  /* 0x000000ff0000720c */ /* 0x002fda0003f05270 */
[----:B------:R-:W-:Y:S05]  /*00d0*/  @P0 BRA `(.L_x_1) ;  /* 0x00000000007c0947 */ /* 0x000fea0003800000 */
[----:B------:R-:W-:-:S13]  /*00e0*/  ELECT P0, URZ, PT ;  /* 0x0000000000ff782f */ /* 0x000fda0003800000 */
[----:B------:R-:W-:Y:S05]  /*00f0*/  @!P0 BRA `(.L_x_2) ;  /* 0x0000000000848947 */ /* 0x000fea0003800000 */
[----:B------:R-:W-:Y:S01]  /*0100*/  UMOV UR5, 0x4 ;  /* 0x0000000400057882 */ /* 0x000fe20000000000 */
[----:B------:R-:W-:Y:S02]  /*0110*/  IMAD.MOV.U32 R4, RZ, RZ, 0x1 ;  /* 0x00000001ff047424 */ /* 0x000fe400078e00ff */
[----:B------:R-:W-:Y:S02]  /*0120*/  IMAD.MOV.U32 R5, RZ, RZ, 0xf ;  /* 0x0000000fff057424 */ /* 0x000fe400078e00ff */
[----:B------:R-:W-:Y:S04]  /*0130*/  DEPBAR.LE SB1, 0x36 ;  /* 0x00009d800000791a */ /* 0x000fe80000000000 */
[----:B------:R-:W1:Y:S02]  /*0140*/  UTCATOMSWS.FIND_AND_SET.ALIGN UP0, UR5, UR5 ;  /* 0x00000005000575e3 */ /* 0x000e640008000800 */
[----:B-1----:R-:W-:-:S04]  /*0150*/  PLOP3.LUT P0, PT, PT, PT, UP0, 0x80, 0x8 ;  /* 0x000000000008781c */ /* 0x002fc80003f0f008 */
[----:B------:R-:W-:-:S04]  /*0160*/  SEL R0, RZ, 0xffffffff, !P0 ;  /* 0xffffffffff007807 */ /* 0x000fc80004000000 */
[----:B------:R-:W-:Y:S01]  /*0170*/  ISETP.NE.AND P0, PT, R0, RZ, PT ;  /* 0x000000ff0000720c */ /* 0x000fe20003f05270 */
[----:B------:R-:W-:-:S12]  /*0180*/  IMAD.U32 R0, RZ, RZ, UR5 ;  /* 0x00000005ff007e24 */ /* 0x000fd8000f8e00ff */
[----:B------:R-:W-:Y:S05]  /*0190*/  @P0 BRA `(.L_x_3) ;  /* 0x0000000000240947 */ /* 0x000fea0003800000 */
.L_x_4:
[----:B------:R-:W-:Y:S05]  /*01a0*/  NANOSLEEP 0x64 ;  /* 0x000000640000795d */ /* 0x000fea0003800000 */
[----:B------:R-:W-:-:S05]  /*01b0*/  UMOV UR5, 0x4 ;  /* 0x0000000400057882 */ /* 0x000fca0000000000 */
[----:B------:R-:W-:Y:S04]  /*01c0*/  DEPBAR.LE SB1, 0x36 ;  /* 0x00009d800000791a */ /* 0x000fe80000000000 */
[----:B------:R-:W1:Y:S02]  /*01d0*/  UTCATOMSWS.FIND_AND_SET.ALIGN UP0, UR5, UR5 ;  /* 0x00000005000575e3 */ /* 0x000e640008000800 */
[----:B-1----:R-:W-:-:S04]  /*01e0*/  PLOP3.LUT P0, PT, PT, PT, UP0, 0x80, 0x8 ;  /* 0x000000000008781c */ /* 0x002fc80003f0f008 */
[----:B------:R-:W-:-:S04]  /*01f0*/  SEL R0, RZ, 0xffffffff, !P0 ;  /* 0xffffffffff007807 */ /* 0x000fc80004000000 */
[----:B------:R-:W-:Y:S01]  /*0200*/  ISETP.NE.AND P0, PT, R0, RZ, PT ;  /* 0x000000ff0000720c */ /* 0x000fe20003f05270 */
[----:B------:R-:W-:-:S12]  /*0210*/  IMAD.U32 R0, RZ, RZ, UR5 ;  /* 0x00000005ff007e24 */ /* 0x000fd8000f8e00ff */
[----:B------:R-:W-:Y:S05]  /*0220*/  @!P0 BRA `(.L_x_4) ;  /* 0xfffffffc00dc8947 */ /* 0x000fea000383ffff */
.L_x_3:
[C---:B------:R-:W-:Y:S01]  /*0230*/  VIADD R3, R0.reuse, 0x10 ;  /* 0x0000001000037836 */ /* 0x040fe20000000000 */
[----:B------:R-:W-:Y:S01]  /*0240*/  UMOV UR5, 0x50 ;  /* 0x0000005000057882 */ /* 0x000fe20000000000 */
[----:B------:R-:W-:Y:S01]  /*0250*/  SHF.L.U32 R2, R5, R0, RZ ;  /* 0x0000000005027219 */ /* 0x000fe200000006ff */
[----:B------:R-:W-:Y:S01]  /*0260*/  ULEA UR5, UR6, UR5, 0x18 ;  /* 0x0000000506057291 */ /* 0x000fe2000f8ec0ff */
[----:B------:R-:W-:Y:S01]  /*0270*/  IMAD.SHL.U32 R0, R0, 0x20, RZ ;  /* 0x0000002000007824 */ /* 0x000fe200078e00ff */
[----:B------:R-:W-:-:S04]  /*0280*/  SHF.L.U32 R3, R4, R3, RZ ;  /* 0x0000000304037219 */ /* 0x000fc800000006ff */
[----:B------:R-:W-:-:S05]  /*0290*/  LOP3.LUT R2, R3, R2, RZ, 0xfc, !PT ;  /* 0x0000000203027212 */ /* 0x000fca00078efcff */
[----:B------:R1:W-:Y:S04]  /*02a0*/  ATOMS.OR RZ, [UR5], R2 ;  /* 0x00000002ffff798c */ /* 0x0003e8000b000005 */
[----:B------:R1:W-:Y:S01]  /*02b0*/  STS [UR4], R0 ;  /* 0x00000000ff007988 */ /* 0x0003e20008000804 */
[----:B------:R-:W-:Y:S05]  /*02c0*/  BRA `(.L_x_2) ;  /* 0x0000000000107947 */ /* 0x000fea0003800000 */
.L_x_1:
[----:B------:R-:W-:Y:S01]  /*02d0*/  IMAD.MOV.U32 R0, RZ, RZ, -0x1 ;  /* 0xffffffffff007424 */ /* 0x000fe200078e00ff */
[----:B------:R-:W-:-:S04]  /*02e0*/  MOV R2, 0x310 ;  /* 0x0000031000027802 */ /* 0x000fc80000000f00 */
[----:B------:R1:W-:Y:S03]  /*02f0*/  STS [UR4], R0 ;  /* 0x00000000ff007988 */ /* 0x0003e60008000804 */
[----:B01----:R-:W-:Y:S05]  /*0300*/  CALL.REL.NOINC `($__internal_1_$__cuda_sm10x_tcgen05_guardrail_trap_phase_invalid_during_alloc) ;  /* 0x0000006000b47944 */ /* 0x003fea0003c00000 */
.L_x_2:
[----:B------:R-:W-:Y:S05]  /*0310*/  WARPSYNC.ALL ;  /* 0x0000000000007948 */ /* 0x000fea0003800000 */
[----:B------:R-:W-:Y:S01]  /*0320*/  NOP ;  /* 0x0000000000007918 */ /* 0x000fe20000000000 */
.L_x_0:
[----:B------:R-:W2:Y:S01]  /*0330*/  LDC.64 R126, c[0x0][0x398] ;  /* 0x0000e600ff7e7b82 */ /* 0x000ea20000000a00 */
[----:B------:R-:W3:Y:S01]  /*0340*/  S2R R5, SR_CTAID.X ;  /* 0x0000000000057919 */ /* 0x000ee20000002500 */
[----:B------:R-:W-:Y:S01]  /*0350*/  UMOV UR11, 0x400 ;  /* 0x00000400000b7882 */ /* 0x000fe20000000000 */
[----:B------:R-:W4:Y:S01]  /*0360*/  LDCU UR14, c[0x0][0x3a4] ;  /* 0x00007480ff0e77ac */ /* 0x000f220008000800 */
[----:B------:R-:W1:Y:S04]  /*0370*/  LDCU.128 UR16, c[0x0][0x380] ;  /* 0x00007000ff1077ac */ /* 0x000e680008000c00 */
[----:B------:R-:W5:Y:S01]  /*0380*/  S2UR UR6, SR_CgaCtaId ;  /* 0x00000000000679c3 */ /* 0x000f620000008800 */
[----:B------:R-:W-:-:S07]  /*0390*/  UMOV UR8, 0x1 ;  /* 0x0000000100087882 */ /* 0x000fce0000000000 */
[----:B------:R-:W0:Y:S01]  /*03a0*/  LDC R113, c[0x0][0x3a0] ;  /* 0x0000e800ff717b82 */ /* 0x000e220000000800 */
[----:B-12---:R-:W-:Y:S01]  /*03b0*/  VIADD R0, R127, 0x3f ;  /* 0x0000003f7f007836 */ /* 0x006fe20000000000 */
[----:B------:R-:W-:-:S04]  /*03c0*/  IABS R28, R127 ;  /* 0x0000007f001c7213 */ /* 0x000fc80000000000 */
[----:B------:R-:W-:Y:S01]  /*03d0*/  SHF.R.S32.HI R3, RZ, 0x1f, R0 ;  /* 0x0000001fff037819 */ /* 0x000fe20000011400 */
[----:B-----5:R-:W-:-:S03]  /*03e0*/  ULEA UR11, UR6, UR11, 0x18 ;  /* 0x0000000b060b7291 */ /* 0x020fc6000f8ec0ff */
[----:B------:R-:W-:Y:S02]  /*03f0*/  LEA.HI R3, R3, R0, RZ, 0x6 ;  /* 0x0000000003037211 */ /* 0x000fe400078f30ff */
[----:B---3--:R-:W-:Y:S02]  /*0400*/  IABS R8, R5 ;  /* 0x0000000500087213 */ /* 0x008fe40000000000 */
[----:B------:R-:W-:-:S05]  /*0410*/  SHF.R.S32.HI R3, RZ, 0x6, R3 ;  /* 0x00000006ff037819 */ /* 0x000fca0000011403 */
[----:B------:R-:W-:-:S05]  /*0420*/  IMAD.SHL.U32 R4, R3, 0x8, RZ ;  /* 0x0000000803047824 */ /* 0x000fca00078e00ff */
[-C--:B------:R-:W-:Y:S02]  /*0430*/  IABS R7, R4.reuse ;  /* 0x0000000400077213 */ /* 0x080fe40000000000 */
[----:B------:R-:W-:Y:S02]  /*0440*/  IABS R11, R4 ;  /* 0x00000004000b7213 */ /* 0x000fe40000000000 */
[----:B------:R-:W1:Y:S08]  /*0450*/  I2F.RP R0, R7 ;  /* 0x0000000700007306 */ /* 0x000e700000209400 */
[----:B-1----:R-:W1:Y:S02]  /*0460*/  MUFU.RCP R0, R0 ;  /* 0x0000000000007308 */ /* 0x002e640000001000 */
[----:B-1----:R-:W-:-:S02]  /*0470*/  VIADD R2, R0, 0xffffffe ;  /* 0x0ffffffe00027836 */ /* 0x002fc40000000000 */
[----:B------:R-:W-:-:S04]  /*0480*/  IMAD.MOV R0, RZ, RZ, -R11 ;  /* 0x000000ffff007224 */ /* 0x000fc800078e0a0b */
[----:B------:R1:W2:Y:S02]  /*0490*/  F2I.FTZ.U32.TRUNC.NTZ R3, R2 ;  /* 0x0000000200037305 */ /* 0x0002a4000021f000 */
[----:B-1----:R-:W-:Y:S02]  /*04a0*/  IMAD.MOV.U32 R2, RZ, RZ, RZ ;  /* 0x000000ffff027224 */ /* 0x002fe400078e00ff */
[----:B--2---:R-:W-:-:S04]  /*04b0*/  IMAD.MOV R6, RZ, RZ, -R3 ;  /* 0x000000ffff067224 */ /* 0x004fc800078e0a03 */
[----:B------:R-:W-:Y:S02]  /*04c0*/  IMAD R9, R6, R7, RZ ;  /* 0x0000000706097224 */ /* 0x000fe400078e02ff */
[----:B------:R-:W-:Y:S02]  /*04d0*/  IMAD.MOV.U32 R6, RZ, RZ, R8 ;  /* 0x000000ffff067224 */ /* 0x000fe400078e0008 */
[----:B------:R-:W-:-:S06]  /*04e0*/  IMAD.HI.U32 R3, R3, R9, R2 ;  /* 0x0000000903037227 */ /* 0x000fcc00078e0002 */
[----:B------:R-:W-:-:S04]  /*04f0*/  IMAD.HI.U32 R3, R3, R6, RZ ;  /* 0x0000000603037227 */ /* 0x000fc800078e00ff */
[----:B------:R-:W-:Y:S01]  /*0500*/  IMAD R0, R3, R0, R6 ;  /* 0x0000000003007224 */ /* 0x000fe200078e0206 */
[----:B------:R-:W-:Y:S04]  /*0510*/  BAR.SYNC.DEFER_BLOCKING 0x0 ;  /* 0x0000000000007b1d */ /* 0x000fe80000010000 */
[----:B------:R-:W-:-:S13]  /*0520*/  ISETP.GT.U32.AND P2, PT, R7, R0, PT ;  /* 0x000000000700720c */ /* 0x000fda0003f44070 */
[----:B------:R-:W-:Y:S02]  /*0530*/  @!P2 IMAD.IADD R0, R0, 0x1, -R7 ;  /* 0x000000010000a824 */ /* 0x000fe400078e0a07 */
[----:B------:R-:W-:Y:S01]  /*0540*/  @!P2 VIADD R3, R3, 0x1 ;  /* 0x000000010303a836 */ /* 0x000fe20000000000 */
[----:B------:R-:W-:Y:S02]  /*0550*/  ISETP.NE.AND P2, PT, R4, RZ, PT ;  /* 0x000000ff0400720c */ /* 0x000fe40003f45270 */
[----:B------:R-:W-:Y:S02]  /*0560*/  ISETP.GE.U32.AND P0, PT, R0, R7, PT ;  /* 0x000000070000720c */ /* 0x000fe40003f06070 */
[----:B------:R-:W-:-:S04]  /*0570*/  LOP3.LUT R0, R5, R4, RZ, 0x3c, !PT ;  /* 0x0000000405007212 */ /* 0x000fc800078e3cff */
[----:B------:R-:W-:Y:S01]  /*0580*/  ISETP.GE.AND P3, PT, R0, RZ, PT ;  /* 0x000000ff0000720c */ /* 0x000fe20003f66270 */
[----:B------:R-:W-:-:S06]  /*0590*/  VIADD R0, R126, 0xff ;  /* 0x000000ff7e007836 */ /* 0x000fcc0000000000 */
[----:B------:R-:W-:-:S04]  /*05a0*/  @P0 VIADD R3, R3, 0x1 ;  /* 0x0000000103030836 */ /* 0x000fc80000000000 */
[----:B------:R-:W-:Y:S01]  /*05b0*/  IMAD.MOV.U32 R2, RZ, RZ, R3 ;  /* 0x000000ffff027224 */ /* 0x000fe200078e0003 */
[----:B------:R-:W-:-:S03]  /*05c0*/  SHF.R.S32.HI R3, RZ, 0x1f, R0 ;  /* 0x0000001fff037819 */ /* 0x000fc60000011400 */
[----:B------:R-:W-:Y:S01]  /*05d0*/  @!P3 IMAD.MOV R2, RZ, RZ, -R2 ;  /* 0x000000ffff02b224 */ /* 0x000fe200078e0a02 */
[----:B------:R-:W-:Y:S02]  /*05e0*/  @!P2 LOP3.LUT R2, RZ, R4, RZ, 0x33, !PT ;  /* 0x00000004ff02a212 */ /* 0x000fe400078e33ff */
[----:B------:R-:W-:-:S03]  /*05f0*/  LEA.HI R3, R3, R0, RZ, 0x8 ;  /* 0x0000000003037211 */ /* 0x000fc600078f40ff */
[----:B------:R-:W-:Y:S02]  /*0600*/  IMAD.SHL.U32 R8, R2, 0x8, RZ ;  /* 0x0000000802087824 */ /* 0x000fe400078e00ff */
[----:B------:R-:W-:-:S03]  /*0610*/  IMAD.MOV R2, RZ, RZ, -R2 ;  /* 0x000000ffff027224 */ /* 0x000fc600078e0a02 */
[----:B------:R-:W-:Y:S01]  /*0620*/  LEA.HI.SX32 R3, R3, -R8, 0x18 ;  /* 0x8000000803037211 */ /* 0x000fe200078fc2ff */
[----:B------:R-:W-:-:S03]  /*0630*/  IMAD R12, R4, R2, R5 ;  /* 0x00000002040c7224 */ /* 0x000fc600078e0205 */
[----:B------:R-:W-:Y:S02]  /*0640*/  VIMNMX R11, PT, PT, R3, 0x8, PT ;  /* 0x00000008030b7848 */ /* 0x000fe40003fe0100 */
[----:B------:R-:W-:Y:S02]  /*0650*/  IABS R9, R12 ;  /* 0x0000000c00097213 */ /* 0x000fe40000000000 */
[-C--:B------:R-:W-:Y:S02]  /*0660*/  IABS R7, R11.reuse ;  /* 0x0000000b00077213 */ /* 0x080fe40000000000 */
[----:B------:R-:W-:Y:S02]  /*0670*/  IABS R4, R11 ;  /* 0x0000000b00047213 */ /* 0x000fe40000000000 */
[----:B------:R-:W1:Y:S08]  /*0680*/  I2F.RP R0, R7 ;  /* 0x0000000700007306 */ /* 0x000e700000209400 */
[----:B-1----:R-:W1:Y:S02]  /*0690*/  MUFU.RCP R0, R0 ;  /* 0x0000000000007308 */ /* 0x002e640000001000 */
[----:B-1----:R-:W-:-:S02]  /*06a0*/  VIADD R3, R0, 0xffffffe ;  /* 0x0ffffffe00037836 */ /* 0x002fc40000000000 */
[----:B------:R-:W-:-:S04]  /*06b0*/  IMAD.MOV R0, RZ, RZ, -R4 ;  /* 0x000000ffff007224 */ /* 0x000fc800078e0a04 */
[----:B------:R-:W1:Y:S02]  /*06c0*/  F2I.FTZ.U32.TRUNC.NTZ R3, R3 ;  /* 0x0000000300037305 */ /* 0x000e64000021f000 */
[----:B-1----:R-:W-:-:S04]  /*06d0*/  IMAD.MOV R6, RZ, RZ, -R3 ;  /* 0x000000ffff067224 */ /* 0x002fc800078e0a03 */
[----:B------:R-:W-:Y:S02]  /*06e0*/  IMAD.MOV.U32 R2, RZ, RZ, R6 ;  /* 0x000000ffff027224 */ /* 0x000fe400078e0006 */
[----:B------:R-:W1:Y:S02]  /*06f0*/  I2F.RP R6, R28 ;  /* 0x0000001c00067306 */ /* 0x000e640000209400 */
[----:B------:R-:W-:Y:S02]  /*0700*/  IMAD R5, R2, R7, RZ ;  /* 0x0000000702057224 */ /* 0x000fe400078e02ff */
[----:B------:R-:W-:-:S04]  /*0710*/  IMAD.MOV.U32 R2, RZ, RZ, RZ ;  /* 0x000000ffff027224 */ /* 0x000fc800078e00ff */
[----:B------:R-:W-:Y:S01]  /*0720*/  IMAD.HI.U32 R2, R3, R5, R2 ;  /* 0x0000000503027227 */ /* 0x000fe200078e0002 */
[----:B------:R-:W-:-:S05]  /*0730*/  IABS R3, R126 ;  /* 0x0000007e00037213 */ /* 0x000fca0000000000 */
[----:B------:R-:W-:Y:S01]  /*0740*/  IMAD.HI.U32 R2, R2, R9, RZ ;  /* 0x0000000902027227 */ /* 0x000fe200078e00ff */
[----:B-1----:R-:W1:Y:S03]  /*0750*/  MUFU.RCP R6, R6 ;  /* 0x0000000600067308 */ /* 0x002e660000001000 */
[----:B------:R-:W-:Y:S02]  /*0760*/  IMAD R0, R2, R0, R9 ;  /* 0x0000000002007224 */ /* 0x000fe400078e0209 */
[----:B------:R-:W-:-:S03]  /*0770*/  IMAD.MOV.U32 R9, RZ, RZ, R3 ;  /* 0x000000ffff097224 */ /* 0x000fc600078e0003 */
[----:B------:R-:W-:Y:S01]  /*0780*/  ISETP.GT.U32.AND P2, PT, R7, R0, PT ;  /* 0x000000000700720c */ /* 0x000fe20003f44070 */
[----:B------:R-:W2:Y:S01]  /*0790*/  I2F.RP R3, R9 ;  /* 0x0000000900037306 */ /* 0x000ea20000209400 */
[----:B-1----:R-:W-:-:S11]  /*07a0*/  VIADD R30, R6, 0xffffffe ;  /* 0x0ffffffe061e7836 */ /* 0x002fd60000000000 */
[----:B------:R-:W-:Y:S01]  /*07b0*/  @!P2 IMAD.IADD R0, R0, 0x1, -R7 ;  /* 0x000000010000a824 */ /* 0x000fe200078e0a07 */
[----:B------:R1:W-:Y:S01]  /*07c0*/  F2I.FTZ.U32.TRUNC.NTZ R31, R30 ;  /* 0x0000001e001f7305 */ /* 0x0003e2000021f000 */
[----:B------:R-:W-:Y:S01]  /*07d0*/  @!P2 VIADD R2, R2, 0x1 ;  /* 0x000000010202a836 */ /* 0x000fe20000000000 */
[----:B------:R-:W-:Y:S02]  /*07e0*/  ISETP.NE.AND P2, PT, R11, RZ, PT ;  /* 0x000000ff0b00720c */ /* 0x000fe40003f45270 */
[----:B------:R-:W-:Y:S02]  /*07f0*/  ISETP.GE.U32.AND P0, PT, R0, R7, PT ;  /* 0x000000070000720c */ /* 0x000fe40003f06070 */
[----:B------:R-:W-:Y:S02]  /*0800*/  LOP3.LUT R0, R12, R11, RZ, 0x3c, !PT ;  /* 0x0000000b0c007212 */ /* 0x000fe400078e3cff */
[----:B--2---:R-:W2:Y:S01]  /*0810*/  MUFU.RCP R3, R3 ;  /* 0x0000000300037308 */ /* 0x004ea20000001000 */
[----:B-1----:R-:W-:Y:S01]  /*0820*/  IMAD.MOV.U32 R30, RZ, RZ, RZ ;  /* 0x000000ffff1e7224 */ /* 0x002fe200078e00ff */
[----:B------:R-:W-:-:S07]  /*0830*/  ISETP.GE.AND P3, PT, R0, RZ, PT ;  /* 0x000000ff0000720c */ /* 0x000fce0003f66270 */
[----:B------:R-:W-:-:S04]  /*0840*/  @P0 VIADD R2, R2, 0x1 ;  /* 0x0000000102020836 */ /* 0x000fc80000000000 */
[----:B------:R-:W-:Y:S02]  /*0850*/  IMAD.MOV.U32 R13, RZ, RZ, R2 ;  /* 0x000000ffff0d7224 */ /* 0x000fe400078e0002 */
[----:B--2---:R-:W-:Y:S01]  /*0860*/  VIADD R4, R3, 0xffffffe ;  /* 0x0ffffffe03047836 */ /* 0x004fe20000000000 */
[----:B------:R-:W-:Y:S01]  /*0870*/  LOP3.LUT R3, R10, 0xff, RZ, 0xc0, !PT ;  /* 0x000000ff0a037812 */ /* 0x000fe200078ec0ff */
[----:B------:R-:W-:Y:S01]  /*0880*/  @!P3 IMAD.MOV R13, RZ, RZ, -R13 ;  /* 0x000000ffff0db224 */ /* 0x000fe200078e0a0d */
[----:B------:R-:W-:Y:S01]  /*0890*/  @!P2 LOP3.LUT R13, RZ, R11, RZ, 0x33, !PT ;  /* 0x0000000bff0da212 */ /* 0x000fe200078e33ff */
[----:B------:R1:W2:Y:S01]  /*08a0*/  F2I.FTZ.U32.TRUNC.NTZ R5, R4 ;  /* 0x0000000400057305 */ /* 0x0002a2000021f000 */
[----:B------:R-:W-:-:S03]  /*08b0*/  ISETP.NE.U32.AND P3, PT, R3, RZ, PT ;  /* 0x000000ff0300720c */ /* 0x000fc60003f65070 */
[----:B------:R-:W-:-:S04]  /*08c0*/  IMAD.MOV R0, RZ, RZ, -R13 ;  /* 0x000000ffff007224 */ /* 0x000fc800078e0a0d */
[----:B------:R-:W-:Y:S02]  /*08d0*/  IMAD R0, R11, R0, R12 ;  /* 0x000000000b007224 */ /* 0x000fe400078e020c */
[----:B-1----:R-:W-:Y:S02]  /*08e0*/  IMAD.MOV.U32 R4, RZ, RZ, RZ ;  /* 0x000000ffff047224 */ /* 0x002fe400078e00ff */
[----:B------:R-:W-:Y:S02]  /*08f0*/  IMAD.IADD R0, R8, 0x1, R0 ;  /* 0x0000000108007824 */ /* 0x000fe400078e0200 */
[----:B------:R-:W-:Y:S02]  /*0900*/  IMAD.MOV R11, RZ, RZ, -R31 ;  /* 0x000000ffff0b7224 */ /* 0x000fe400078e0a1f */
[----:B--2---:R-:W-:-:S04]  /*0910*/  IMAD.MOV R2, RZ, RZ, -R5 ;  /* 0x000000ffff027224 */ /* 0x004fc800078e0a05 */
[----:B------:R-:W-:Y:S02]  /*0920*/  IMAD.MOV.U32 R8, RZ, RZ, R2 ;  /* 0x000000ffff087224 */ /* 0x000fe400078e0002 */
[----:B------:R-:W-:Y:S02]  /*0930*/  IMAD R2, R0, 0x100, R3 ;  /* 0x0000010000027824 */ /* 0x000fe400078e0203 */
[----:B------:R-:W-:Y:S02]  /*0940*/  IMAD R7, R8, R9, RZ ;  /* 0x0000000908077224 */ /* 0x000fe400078e02ff */
[----:B0-----:R-:W-:Y:S01]  /*0950*/  VIADD R3, R113, 0xffffffff ;  /* 0xffffffff71037836 */ /* 0x001fe20000000000 */
[----:B------:R-:W-:Y:S01]  /*0960*/  IABS R0, R2 ;  /* 0x0000000200007213 */ /* 0x000fe20000000000 */
[----:B------:R-:W-:Y:S01]  /*0970*/  IMAD.HI.U32 R4, R5, R7, R4 ;  /* 0x0000000705047227 */ /* 0x000fe200078e0004 */
[----:B------:R-:W-:Y:S01]  /*0980*/  SHF.R.U32.HI R5, RZ, 0x5, R10 ;  /* 0x00000005ff057819 */ /* 0x000fe2000001160a */
[----:B------:R-:W0:Y:S01]  /*0990*/  LDS R7, [UR11] ;  /* 0x0000000bff077984 */ /* 0x000e220008000800 */
[----:B------:R-:W-:Y:S01]  /*09a0*/  BAR.SYNC.DEFER_BLOCKING 0x0 ;  /* 0x0000000000007b1d */ /* 0x000fe20000010000 */
[----:B------:R-:W-:Y:S01]  /*09b0*/  IMAD.MOV.U32 R6, RZ, RZ, R0 ;  /* 0x000000ffff067224 */ /* 0x000fe200078e0000 */
[----:B------:R-:W-:Y:S01]  /*09c0*/  SGXT.U32 R5, R5, 0x3 ;  /* 0x000000030505781a */ /* 0x000fe20000000000 */
[----:B------:R-:W-:Y:S01]  /*09d0*/  IMAD.SHL.U32 R0, R13, 0x40, RZ ;  /* 0x000000400d007824 */ /* 0x000fe200078e00ff */
[----:B------:R-:W-:Y:S01]  /*09e0*/  ISETP.GE.AND P2, PT, R2, RZ, PT ;  /* 0x000000ff0200720c */ /* 0x000fe20003f46270 */
[----:B------:R-:W-:Y:S01]  /*09f0*/  IMAD.HI.U32 R4, R4, R6, RZ ;  /* 0x0000000604047227 */ /* 0x000fe200078e00ff */
[----:B------:R-:W-:-:S02]  /*0a00*/  ISETP.GE.U32.AND P4, PT, R3, 0x7fffffe0, PT ;  /* 0x7fffffe00300780c */ /* 0x000fc40003f86070 */
[----:B------:R-:W-:Y:S01]  /*0a10*/  LOP3.LUT R40, R0, R5, RZ, 0xfc, !PT ;  /* 0x0000000500287212 */ /* 0x000fe200078efcff */
[----:B------:R-:W-:Y:S02]  /*0a20*/  IMAD.MOV R4, RZ, RZ, -R4 ;  /* 0x000000ffff047224 */ /* 0x000fe400078e0a04 */
[----:B------:R-:W-:Y:S01]  /*0a30*/  IMAD R5, R11, R28, RZ ;  /* 0x0000001c0b057224 */ /* 0x000fe200078e02ff */
[----:B------:R-:W-:Y:S01]  /*0a40*/  IABS R115, R40 ;  /* 0x0000002800737213 */ /* 0x000fe20000000000 */
[----:B------:R-:W-:Y:S01]  /*0a50*/  IMAD R6, R9, R4, R6 ;  /* 0x0000000409067224 */ /* 0x000fe200078e0206 */
[----:B------:R-:W-:Y:S01]  /*0a60*/  SHF.R.U32.HI R4, RZ, 0x5, R10 ;  /* 0x00000005ff047819 */ /* 0x000fe2000001160a */
[----:B------:R-:W-:Y:S01]  /*0a70*/  IMAD.HI.U32 R30, R31, R5, R30 ;  /* 0x000000051f1e7227 */ /* 0x000fe200078e001e */
[----:B------:R-:W-:Y:S02]  /*0a80*/  LOP3.LUT R94, R40, 0x8, RZ, 0xfc, !PT ;  /* 0x00000008285e7812 */ /* 0x000fe400078efcff */
[----:B------:R-:W-:Y:S01]  /*0a90*/  ISETP.GT.U32.AND P0, PT, R9, R6, PT ;  /* 0x000000060900720c */ /* 0x000fe20003f04070 */
[----:B------:R-:W-:Y:S01]  /*0aa0*/  VIADD R8, R113, 0xfffffffe ;  /* 0xfffffffe71087836 */ /* 0x000fe20000000000 */
[----:B------:R-:W-:Y:S01]  /*0ab0*/  R2UR UR9, R4 ;  /* 0x00000000040972ca */ /* 0x000fe200000e0000 */
[----:B------:R-:W-:Y:S01]  /*0ac0*/  IMAD.HI.U32 R4, R30, R115, RZ ;  /* 0x000000731e047227 */ /* 0x000fe200078e00ff */
[----:B------:R-:W-:-:S02]  /*0ad0*/  IABS R117, R94 ;  /* 0x0000005e00757213 */ /* 0x000fc40000000000 */
[----:B------:R-:W-:Y:S01]  /*0ae0*/  ISETP.GE.U32.AND P5, PT, R8, 0x7fffffdf, PT ;  /* 0x7fffffdf0800780c */ /* 0x000fe20003fa6070 */
[----:B------:R-:W-:Y:S02]  /*0af0*/  IMAD.MOV R4, RZ, RZ, -R4 ;  /* 0x000000ffff047224 */ /* 0x000fe400078e0a04 */
[----:B------:R-:W-:-:S04]  /*0b00*/  IMAD.HI.U32 R3, R30, R117, RZ ;  /* 0x000000751e037227 */ /* 0x000fc800078e00ff */
[----:B------:R-:W-:Y:S02]  /*0b10*/  @!P0 IMAD.IADD R6, R6, 0x1, -R9 ;  /* 0x0000000106068824 */ /* 0x000fe400078e0a09 */
[----:B------:R-:W-:Y:S01]  /*0b20*/  VIADD R42, R0, UR9 ;  /* 0x00000009002a7c36 */ /* 0x000fe20008000000 */
[----:B------:R-:W-:Y:S01]  /*0b30*/  USHF.L.U32 UR4, UR9, 0x15, URZ ;  /* 0x0000001509047899 */ /* 0x000fe200080006ff */
[----:B------:R-:W-:Y:S01]  /*0b40*/  IMAD R115, R28, R4, R115 ;  /* 0x000000041c737224 */ /* 0x000fe200078e0273 */
[----:B------:R-:W-:Y:S01]  /*0b50*/  ISETP.GT.U32.AND P0, PT, R9, R6, PT ;  /* 0x000000060900720c */ /* 0x000fe20003f04070 */
[----:B------:R-:W1:Y:S01]  /*0b60*/  LDC.64 R4, c[0x0][0x3a8] ;  /* 0x0000ea00ff047b82 */ /* 0x000e620000000a00 */
[----:B------:R-:W-:Y:S01]  /*0b70*/  VIADD R96, R42, 0x18 ;  /* 0x000000182a607836 */ /* 0x000fe20000000000 */
[----:B0-----:R-:W-:Y:S01]  /*0b80*/  R2UR UR10, R7 ;  /* 0x00000000070a72ca */ /* 0x001fe200000e0000 */
[----:B------:R-:W-:Y:S01]  /*0b90*/  USHF.L.U32 UR5, UR9, 0x4, URZ ;  /* 0x0000000409057899 */ /* 0x000fe200080006ff */
[----:B------:R-:W-:Y:S01]  /*0ba0*/  IMAD.MOV R3, RZ, RZ, -R3 ;  /* 0x000000ffff037224 */ /* 0x000fe200078e0a03 */
[----:B------:R-:W-:Y:S01]  /*0bb0*/  ULOP3.LUT UR4, UR4, 0x600000, URZ, 0xc0, !UPT ;  /* 0x0060000004047892 */ /* 0x000fe2000f8ec0ff */
[----:B------:R-:W-:Y:S01]  /*0bc0*/  IABS R119, R96 ;  /* 0x0000006000777213 */ /* 0x000fe20000000000 */
[----:B------:R-:W-:Y:S01]  /*0bd0*/  ULOP3.LUT UR5, UR5, 0x40, URZ, 0xc0, !UPT ;  /* 0x0000004005057892 */ /* 0x000fe2000f8ec0ff */
[----:B------:R-:W-:-:S03]  /*0be0*/  IMAD R117, R28, R3, R117 ;  /* 0x000000031c757224 */ /* 0x000fc600078e0275 */
[----:B------:R-:W-:-:S04]  /*0bf0*/  IMAD.HI.U32 R7, R30, R119, RZ ;  /* 0x000000771e077227 */ /* 0x000fc800078e00ff */
[----:B------:R-:W-:Y:S01]  /*0c00*/  @!P0 IMAD.IADD R6, R6, 0x1, -R9 ;  /* 0x0000000106068824 */ /* 0x000fe200078e0a09 */
[----:B------:R-:W-:Y:S01]  /*0c10*/  ISETP.NE.AND P0, PT, R126, RZ, PT ;  /* 0x000000ff7e00720c */ /* 0x000fe20003f05270 */
[----:B------:R-:W-:Y:S02]  /*0c20*/  IMAD.MOV R7, RZ, RZ, -R7 ;  /* 0x000000ffff077224 */ /* 0x000fe400078e0a07 */
[----:B------:R-:W-:Y:S02]  /*0c30*/  @!P2 IMAD.MOV R6, RZ, RZ, -R6 ;  /* 0x000000ffff06a224 */ /* 0x000fe400078e0a06 */
[----:B------:R-:W-:Y:S02]  /*0c40*/  IMAD R119, R28, R7, R119 ;  /* 0x000000071c777224 */ /* 0x000fe400078e0277 */
[----:B------:R-:W-:-:S06]  /*0c50*/  VIADD R7, R113, 0xfffffffd ;  /* 0xfffffffd71077836 */ /* 0x000fcc0000000000 */
[----:B------:R-:W-:Y:S01]  /*0c60*/  @!P0 LOP3.LUT R6, RZ, R126, RZ, 0x33, !PT ;  /* 0x0000007eff068212 */ /* 0x000fe200078e33ff */
[----:B----4-:R-:W-:Y:S06]  /*0c70*/  @P1 BRA `(.L_x_5) ;  /* 0x0000000000181947 */ /* 0x010fec0003800000 */
[----:B------:R-:W-:Y:S01]  /*0c80*/  ELECT P0, URZ, PT ;  /* 0x0000000000ff782f */ /* 0x000fe20003800000 */
[----:B------:R-:W-:Y:S01]  /*0c90*/  IMAD.MOV.U32 R3, RZ, RZ, 0x1 ;  /* 0x00000001ff037424 */ /* 0x000fe200078e00ff */
[----:B------:R-:W-:Y:S01]  /*0ca0*/  UMOV UR7, 0x40 ;  /* 0x0000004000077882 */ /* 0x000fe20000000000 */
[----:B------:R-:W-:Y:S01]  /*0cb0*/  UVIRTCOUNT.DEALLOC.SMPOOL 0x80 ;  /* 0x000000800000784c */ /* 0x000fe20000000000 */
[----:B------:R-:W-:-:S09]  /*0cc0*/  ULEA UR7, UR6, UR7, 0x18 ;  /* 0x0000000706077291 */ /* 0x000fd2000f8ec0ff */
[----:B------:R0:W-:Y:S03]  /*0cd0*/  @P0 STS.U8 [UR7], R3 ;  /* 0x00000003ff000988 */ /* 0x0001e60008000007 */
.L_x_5:
[----:B------:R-:W-:Y:S01]  /*0ce0*/  UIADD3 UR12, UPT, UPT, UR5, UR4, UR10 ;  /* 0x00000004050c7290 */ /* 0x000fe2000fffe00a */
[----:B------:R-:W-:Y:S01]  /*0cf0*/  IMAD R12, R6, UR14, RZ ;  /* 0x0000000e060c7c24 */ /* 0x000fe2000f8e02ff */
[----:B------:R-:W-:Y:S01]  /*0d00*/  VOTEU.ALL UP0, P3 ;  /* 0x0000000000ff7886 */ /* 0x000fe20001800000 */
[----:B------:R-:W-:Y:S01]  /*0d10*/  UIADD3 UR13, UPT, UPT, UR11, 0x5000, URZ ;  /* 0x000050000b0d7890 */ /* 0x000fe2000fffe0ff */
[C---:B0-----:R-:W-:Y:S01]  /*0d20*/  VIADD R3, R113.reuse, 0xfffffffc ;  /* 0xfffffffc71037836 */ /* 0x041fe20000000000 */
[----:B------:R-:W-:Y:S01]  /*0d30*/  VOTEU.ALL UP1, P3 ;  /* 0x0000000000ff7886 */ /* 0x000fe20001820000 */
[----:B------:R-:W-:Y:S01]  /*0d40*/  SHF.R.S32.HI R14, RZ, 0x1f, R12 ;  /* 0x0000001fff0e7819 */ /* 0x000fe2000001140c */
[----:B------:R-:W-:Y:S01]  /*0d50*/  VIADD R8, R113, 0xfffffffb ;  /* 0xfffffffb71087836 */ /* 0x000fe20000000000 */
[----:B------:R-:W-:-:S04]  /*0d60*/  @!UP0 UIADD3 UR4, UPT, UPT, -UR8, 0x100000, URZ ;  /* 0x0010000008048890 */ /* 0x000fc8000fffe1ff */
[----:B------:R-:W-:Y:S02]  /*0d70*/  @!UP0 USHF.L.U32 UR5, UR4, 0xb, URZ ;  /* 0x0000000b04058899 */ /* 0x000fe400080006ff */
[----:B------:R-:W-:Y:S01]  /*0d80*/  @!UP0 USHF.L.U32 UR4, UR4, 0x1, URZ ;  /* 0x0000000104048899 */ /* 0x000fe200080006ff */
[----:B------:R-:W-:Y:S01]  /*0d90*/  STTM.x64 tmem[UR12], RZ ;  /* 0x000000ff000079ed */ /* 0x000fe2000834000c */
[----:B------:R-:W0:Y:S02]  /*0da0*/  FENCE.VIEW.ASYNC.T ;  /* 0x00000000000073c6 */ /* 0x000e240000000200 */
[----:B0-----:R-:W-:Y:S01]  /*0db0*/  BAR.SYNC.DEFER_BLOCKING 0x0 ;  /* 0x0000000000007b1d */ /* 0x001fe20000010000 */
[----:B------:R-:W-:Y:S02]  /*0dc0*/  IADD3 R6, P6, PT, R12, UR16, RZ ;  /* 0x000000100c067c10 */ /* 0x000fe4000ffde0ff */
[----:B------:R-:W-:Y:S02]  /*0dd0*/  ISETP.GE.U32.AND P0, PT, R7, 0x7fffffde, PT ;  /* 0x7fffffde0700780c */ /* 0x000fe40003f06070 */
[----:B------:R-:W-:-:S02]  /*0de0*/  PRMT R16, RZ, 0x7610, R16 ;  /* 0x00007610ff107816 */ /* 0x000fc40000000010 */
[----:B------:R-:W-:Y:S02]  /*0df0*/  ISETP.GE.U32.AND P2, PT, R3, 0x7fffffdd, PT ;  /* 0x7fffffdd0300780c */ /* 0x000fe40003f46070 */
[----:B------:R-:W-:Y:S01]  /*0e00*/  IADD3.X R7, PT, PT, R14, UR17, RZ, P6, !PT ;  /* 0x000000110e077c10 */ /* 0x000fe2000b7fe4ff */
[----:B------:R-:W0:Y:S02]  /*0e10*/  FENCE.VIEW.ASYNC.S ;  /* 0x00000000000073c6 */ /* 0x000e240000000000 */
[----:B0-----:R0:W2:Y:S02]  /*0e20*/  @!UP1 SYNCS.EXCH.64 URZ, [UR13], UR4 ;  /* 0x000000040dff95b2 */ /* 0x0010a40008000100 */
[----:B--2---:R-:W-:Y:S01]  /*0e30*/  BAR.SYNC.DEFER_BLOCKING 0x0 ;  /* 0x0000000000007b1d */ /* 0x004fe20000010000 */
[----:B-1----:R-:W-:Y:S01]  /*0e40*/  SHF.R.S32.HI R3, RZ, 0x1f, R4 ;  /* 0x0000001fff037819 */ /* 0x002fe20000011404 */
[----:B------:R-:W-:Y:S01]  /*0e50*/  IMAD.SHL.U32 R9, R4, 0x2, RZ ;  /* 0x0000000204097824 */ /* 0x000fe200078e00ff */
[----:B------:R-:W-:-:S02]  /*0e60*/  IADD3 R24, P6, PT, R6, R4, RZ ;  /* 0x0000000406187210 */ /* 0x000fc40007fde0ff */
[----:B------:R-:W-:Y:S01]  /*0e70*/  PRMT R20, RZ, 0x7610, R20 ;  /* 0x00007610ff147816 */ /* 0x000fe20000000014 */
[----:B------:R-:W-:Y:S01]  /*0e80*/  IMAD R13, R4, 0x3, RZ ;  /* 0x00000003040d7824 */ /* 0x000fe200078e02ff */
[----:B------:R-:W-:Y:S01]  /*0e90*/  SHF.R.S32.HI R11, RZ, 0x1f, R9 ;  /* 0x0000001fff0b7819 */ /* 0x000fe20000011409 */
[----:B------:R-:W-:Y:S01]  /*0ea0*/  IMAD.X R25, R3, 0x1, R7, P6 ;  /* 0x0000000103197824 */ /* 0x000fe200030e0607 */
[-C--:B------:R-:W-:Y:S02]  /*0eb0*/  IADD3 R26, P6, PT, R9, R6.reuse, RZ ;  /* 0x00000006091a7210 */ /* 0x080fe40007fde0ff */
[----:B------:R-:W-:Y:S01]  /*0ec0*/  PRMT R18, RZ, 0x7610, R18 ;  /* 0x00007610ff127816 */ /* 0x000fe20000000012 */
[----:B------:R-:W-:Y:S01]  /*0ed0*/  VIADD R17, R113, 0xffffffec ;  /* 0xffffffec71117836 */ /* 0x000fe20000000000 */
[----:B------:R-:W-:Y:S01]  /*0ee0*/  SHF.R.S32.HI R15, RZ, 0x1f, R13 ;  /* 0x0000001fff0f7819 */ /* 0x000fe2000001140d */
[----:B------:R-:W-:Y:S01]  /*0ef0*/  IMAD.X R27, R11, 0x1, R7, P6 ;  /* 0x000000010b1b7824 */ /* 0x000fe200030e0607 */
[----:B------:R-:W-:-:S02]  /*0f00*/  IADD3 R32, P6, PT, R13, R6, RZ ;  /* 0x000000060d207210 */ /* 0x000fc40007fde0ff */
[----:B------:R-:W-:Y:S01]  /*0f10*/  PRMT R22, RZ, 0x7610, R22 ;  /* 0x00007610ff167816 */ /* 0x000fe20000000016 */
[C---:B------:R-:W-:Y:S02]  /*0f20*/  IMAD R41, R4.reuse, 0x9, RZ ;  /* 0x0000000904297824 */ /* 0x040fe400078e02ff */
[C---:B------:R-:W-:Y:S02]  /*0f30*/  VIADD R43, R113.reuse, 0xfffffff5 ;  /* 0xfffffff5712b7836 */ /* 0x040fe40000000000 */
[----:B------:R-:W-:Y:S01]  /*0f40*/  IMAD R47, R4, 0x18, RZ ;  /* 0x00000018042f7824 */ /* 0x000fe200078e02ff */
[----:B------:R-:W-:Y:S01]  /*0f50*/  PRMT R56, RZ, 0x7610, R56 ;  /* 0x00007610ff387816 */ /* 0x000fe20000000038 */
[----:B------:R-:W2:Y:S01]  /*0f60*/  @!P4 LDG.E.U8 R16, desc[UR22][R6.64] ;  /* 0x000000160610c981 */ /* 0x000ea2000c1e1100 */
[----:B------:R-:W-:Y:S01]  /*0f70*/  ISETP.GE.U32.AND P4, PT, R8, 0x7fffffdc, PT ;  /* 0x7fffffdc0800780c */ /* 0x000fe20003f86070 */
[C---:B------:R-:W-:Y:S01]  /*0f80*/  VIADD R8, R113.reuse, 0xfffffffa ;  /* 0xfffffffa71087836 */ /* 0x040fe20000000000 */
[----:B------:R-:W-:Y:S01]  /*0f90*/  PRMT R58, RZ, 0x7610, R58 ;  /* 0x00007610ff3a7816 */ /* 0x000fe2000000003a */
[----:B------:R1:W3:Y:S01]  /*0fa0*/  @!P5 LDG.E.U8 R20, desc[UR22][R24.64] ;  /* 0x000000161814d981 */ /* 0x0002e2000c1e1100 */
[C---:B------:R-:W-:Y:S01]  /*0fb0*/  IMAD R57, R4.reuse, 0xc, RZ ;  /* 0x0000000c04397824 */ /* 0x040fe200078e02ff */
[----:B------:R-:W-:Y:S01]  /*0fc0*/  PRMT R60, RZ, 0x7610, R60 ;  /* 0x00007610ff3c7816 */ /* 0x000fe2000000003c */
[----:B------:R-:W-:Y:S01]  /*0fd0*/  IMAD R59, R4, 0xd, RZ ;  /* 0x0000000d043b7824 */ /* 0x000fe200078e02ff */
[----:B------:R-:W-:Y:S01]  /*0fe0*/  ISETP.GE.U32.AND P5, PT, R8, 0x7fffffdb, PT ;  /* 0x7fffffdb0800780c */ /* 0x000fe20003fa6070 */
[----:B------:R-:W-:Y:S01]  /*0ff0*/  VIADD R8, R113, 0xfffffff9 ;  /* 0xfffffff971087836 */ /* 0x000fe20000000000 */
[----:B------:R4:W5:Y:S01]  /*1000*/  @!P0 LDG.E.U8 R18, desc[UR22][R26.64] ;  /* 0x000000161a128981 */ /* 0x000962000c1e1100 */
[----:B------:R-:W-:Y:S01]  /*1010*/  IMAD.X R33, R15, 0x1, R7, P6 ;  /* 0x000000010f217824 */ /* 0x000fe200030e0607 */
[----:B------:R-:W-:-:S02]  /*1020*/  ISETP.GE.U32.AND P6, PT, R17, 0x7fffffcd, PT ;  /* 0x7fffffcd1100780c */ /* 0x000fc40003fc6070 */
[----:B------:R-:W-:Y:S01]  /*1030*/  PRMT R66, RZ, 0x7610, R66 ;  /* 0x00007610ff427816 */ /* 0x000fe20000000042 */
[----:B------:R-:W-:Y:S01]  /*1040*/  IMAD R77, R4, 0x12, RZ ;  /* 0x00000012044d7824 */ /* 0x000fe200078e02ff */
[----:B------:R-:W-:Y:S01]  /*1050*/  ISETP.GE.U32.AND P0, PT, R8, 0x7fffffda, PT ;  /* 0x7fffffda0800780c */ /* 0x000fe20003f06070 */
[C---:B------:R-:W-:Y:S01]  /*1060*/  VIADD R8, R113.reuse, 0xffffffed ;  /* 0xffffffed71087836 */ /* 0x040fe20000000000 */
[----:B------:R0:W2:Y:S01]  /*1070*/  @!P2 LDG.E.U8 R22, desc[UR22][R32.64] ;  /* 0x000000162016a981 */ /* 0x0000a2000c1e1100 */
[C---:B------:R-:W-:Y:S01]  /*1080*/  VIADD R17, R113.reuse, 0xffffffee ;  /* 0xffffffee71117836 */ /* 0x040fe20000000000 */
[----:B------:R-:W-:Y:S01]  /*1090*/  SEL R21, RZ, 0x1, P6 ;  /* 0x00000001ff157807 */ /* 0x000fe20003000000 */
[C---:B-1----:R-:W-:Y:S01]  /*10a0*/  VIADD R25, R113.reuse, 0xffffffe4 ;  /* 0xffffffe471197836 */ /* 0x042fe20000000000 */
[----:B------:R-:W-:Y:S01]  /*10b0*/  ISETP.GE.U32.AND P2, PT, R8, 0x7fffffce, PT ;  /* 0x7fffffce0800780c */ /* 0x000fe20003f46070 */
[----:B------:R-:W-:Y:S01]  /*10c0*/  VIADD R8, R113, 0xffffffef ;  /* 0xffffffef71087836 */ /* 0x000fe20000000000 */
[----:B------:R-:W-:Y:S01]  /*10d0*/  ISETP.GE.U32.AND P6, PT, R17, 0x7fffffcf, PT ;  /* 0x7fffffcf1100780c */ /* 0x000fe20003fc6070 */
[C---:B------:R-:W-:Y:S01]  /*10e0*/  VIADD R17, R113.reuse, 0xffffffe8 ;  /* 0xffffffe871117836 */ /* 0x040fe20000000000 */
[----:B----4-:R-:W-:Y:S01]  /*10f0*/  SEL R26, RZ, 0x1fffe, P2 ;  /* 0x0001fffeff1a7807 */ /* 0x010fe20001000000 */
[----:B------:R-:W-:Y:S01]  /*1100*/  IMAD R81, R4, 0x13, RZ ;  /* 0x0000001304517824 */ /* 0x000fe200078e02ff */
[----:B------:R-:W-:Y:S01]  /*1110*/  ISETP.GE.U32.AND P2, PT, R8, 0x7fffffd0, PT ;  /* 0x7fffffd00800780c */ /* 0x000fe20003f46070 */
[----:B------:R-:W-:Y:S01]  /*1120*/  VIADD R8, R113, 0xffffffe9 ;  /* 0xffffffe971087836 */ /* 0x000fe20000000000 */
[----:B------:R-:W-:Y:S01]  /*1130*/  SEL R19, RZ, 0x4, P6 ;  /* 0x00000004ff137807 */ /* 0x000fe20003000000 */
[----:B------:R-:W-:Y:S01]  /*1140*/  IMAD.IADD R21, R21, 0x1, R26 ;  /* 0x0000000115157824 */ /* 0x000fe200078e021a */
[----:B------:R-:W-:Y:S01]  /*1150*/  ISETP.GE.U32.AND P6, PT, R17, 0x7fffffc9, PT ;  /* 0x7fffffc91100780c */ /* 0x000fe20003fc6070 */
[C---:B------:R-:W-:Y:S01]  /*1160*/  VIADD R17, R113.reuse, 0xffffffea ;  /* 0xffffffea71117836 */ /* 0x040fe20000000000 */
[----:B------:R-:W-:Y:S01]  /*1170*/  SEL R24, RZ, 0x7fff8, P2 ;  /* 0x0007fff8ff187807 */ /* 0x000fe20001000000 */
[C---:B0-----:R-:W-:Y:S01]  /*1180*/  VIADD R33, R113.reuse, 0xffffffe7 ;  /* 0xffffffe771217836 */ /* 0x041fe20000000000 */
[----:B------:R-:W-:Y:S01]  /*1190*/  ISETP.GE.U32.AND P2, PT, R8, 0x7fffffca, PT ;  /* 0x7fffffca0800780c */ /* 0x000fe20003f46070 */
[----:B------:R-:W-:Y:S01]  /*11a0*/  VIADD R8, R113, 0xffffffeb ;  /* 0xffffffeb71087836 */ /* 0x000fe20000000000 */
[----:B------:R-:W-:-:S02]  /*11b0*/  SEL R23, RZ, 0x1, P6 ;  /* 0x00000001ff177807 */ /* 0x000fc40003000000 */
[----:B------:R-:W-:Y:S01]  /*11c0*/  PRMT R72, RZ, 0x7610, R72 ;  /* 0x00007610ff487816 */ /* 0x000fe20000000048 */
[C---:B------:R-:W-:Y:S01]  /*11d0*/  IMAD R89, R4.reuse, 0x15, RZ ;  /* 0x0000001504597824 */ /* 0x040fe200078e02ff */
[----:B------:R-:W-:Y:S02]  /*11e0*/  ISETP.GE.U32.AND P6, PT, R17, 0x7fffffcb, PT ;  /* 0x7fffffcb1100780c */ /* 0x000fe40003fc6070 */
[----:B------:R-:W-:Y:S02]  /*11f0*/  PRMT R76, RZ, 0x7610, R76 ;  /* 0x00007610ff4c7816 */ /* 0x000fe4000000004c */
[----:B------:R-:W-:Y:S01]  /*1200*/  PRMT R80, RZ, 0x7610, R80 ;  /* 0x00007610ff507816 */ /* 0x000fe20000000050 */
[C---:B------:R-:W-:Y:S01]  /*1210*/  IMAD R95, R4.reuse, 0x16, RZ ;  /* 0x00000016045f7824 */ /* 0x040fe200078e02ff */
[----:B------:R-:W-:Y:S01]  /*1220*/  SEL R34, RZ, 0x1fffe, P2 ;  /* 0x0001fffeff227807 */ /* 0x000fe20001000000 */
        /* <DEDUP_REMOVED lines=8> */
[----:B------:R-:W-:Y:S01]  /*12b0*/  IMAD R105, R4, 0x1b, RZ ;  /* 0x0000001b04697824 */ /* 0x000fe200078e02ff */
[----:B------:R-:W-:Y:S01]  /*12c0*/  ISETP.GE.U32.AND P2, PT, R8, 0x7fffffc6, PT ;  /* 0x7fffffc60800780c */ /* 0x000fe20003f46070 */
[----:B------:R-:W-:Y:S01]  /*12d0*/  VIADD R8, R113, 0xffffffe1 ;  /* 0xffffffe171087836 */ /* 0x000fe20000000000 */
[----:B------:R-:W-:Y:S01]  /*12e0*/  SEL R29, RZ, 0x1, P6 ;  /* 0x00000001ff1d7807 */ /* 0x000fe20003000000 */
[----:B------:R-:W0:Y:S01]  /*12f0*/  LDCU UR4, c[0x0][0x3b0] ;  /* 0x00007600ff0477ac */ /* 0x000e220008000800 */
[----:B------:R-:W-:Y:S01]  /*1300*/  ISETP.GE.U32.AND P6, PT, R25, 0x7fffffc7, PT ;  /* 0x7fffffc71900780c */ /* 0x000fe20003fc6070 */
[----:B------:R-:W-:Y:S01]  /*1310*/  VIADD R25, R113, 0xffffffe2 ;  /* 0xffffffe271197836 */ /* 0x000fe20000000000 */
[----:B------:R-:W-:-:S02]  /*1320*/  SEL R36, RZ, 0x1fffe, P2 ;  /* 0x0001fffeff247807 */ /* 0x000fc40001000000 */
[----:B------:R-:W-:Y:S01]  /*1330*/  ISETP.GE.U32.AND P2, PT, R8, 0x7fffffc2, PT ;  /* 0x7fffffc20800780c */ /* 0x000fe20003f46070 */
[----:B------:R-:W-:Y:S01]  /*1340*/  VIADD R8, R113, 0xffffffe0 ;  /* 0xffffffe071087836 */ /* 0x000fe20000000000 */
[----:B------:R-:W-:Y:S01]  /*1350*/  SEL R27, RZ, 0x4, P6 ;  /* 0x00000004ff1b7807 */ /* 0x000fe20003000000 */
[----:B------:R-:W-:Y:S01]  /*1360*/  IMAD.IADD R29, R29, 0x1, R36 ;  /* 0x000000011d1d7824 */ /* 0x000fe200078e0224 */
[----:B------:R-:W-:Y:S01]  /*1370*/  ISETP.GE.U32.AND P6, PT, R25, 0x7fffffc3, PT ;  /* 0x7fffffc31900780c */ /* 0x000fe20003fc6070 */
[----:B------:R-:W-:Y:S01]  /*1380*/  VIADD R25, R113, 0xffffffe3 ;  /* 0xffffffe371197836 */ /* 0x000fe20000000000 */
[----:B------:R-:W-:Y:S02]  /*1390*/  SEL R38, RZ, 0x1fffe, P2 ;  /* 0x0001fffeff267807 */ /* 0x000fe40001000000 */
[----:B------:R-:W-:Y:S02]  /*13a0*/  ISETP.GE.U32.AND P2, PT, R8, 0x7fffffc1, PT ;  /* 0x7fffffc10800780c */ /* 0x000fe40003f46070 */
[----:B------:R-:W-:-:S02]  /*13b0*/  SEL R31, RZ, 0x4, P6 ;  /* 0x00000004ff1f7807 */ /* 0x000fc40003000000 */
[----:B------:R-:W-:Y:S02]  /*13c0*/  ISETP.GE.U32.AND P6, PT, R25, 0x7fffffc4, PT ;  /* 0x7fffffc41900780c */ /* 0x000fe40003fc6070 */
[----:B------:R-:W-:Y:S02]  /*13d0*/  SEL R25, RZ, 0x1, P2 ;  /* 0x00000001ff197807 */ /* 0x000fe40001000000 */
[----:B------:R-:W-:Y:S02]  /*13e0*/  SEL R26, RZ, 0x7fff8, P6 ;  /* 0x0007fff8ff1a7807 */ /* 0x000fe40003000000 */
[----:B------:R-:W-:Y:S01]  /*13f0*/  LOP3.LUT R21, R21, 0x3, RZ, 0xc0, !PT ;  /* 0x0000000315157812 */ /* 0x000fe200078ec0ff */
[----:B------:R-:W-:Y:S01]  /*1400*/  IMAD.IADD R38, R25, 0x1, R38 ;  /* 0x0000000119267824 */ /* 0x000fe200078e0226 */
[----:B------:R-:W-:Y:S02]  /*1410*/  LOP3.LUT R25, R23, 0x3, RZ, 0xc0, !PT ;  /* 0x0000000317197812 */ /* 0x000fe400078ec0ff */
[----:B------:R-:W-:-:S02]  /*1420*/  ISETP.GE.U32.AND P6, PT, R33, 0x7fffffc8, PT ;  /* 0x7fffffc82100780c */ /* 0x000fc40003fc6070 */
[----:B------:R-:W-:Y:S02]  /*1430*/  LOP3.LUT R38, R38, 0x3, RZ, 0xc0, !PT ;  /* 0x0000000326267812 */ /* 0x000fe400078ec0ff */
[----:B------:R-:W-:Y:S01]  /*1440*/  IADD3 R23, PT, PT, R21, R24, R19 ;  /* 0x0000001815177210 */ /* 0x000fe20007ffe013 */
[C---:B------:R-:W-:Y:S01]  /*1450*/  IMAD R21, R4.reuse, 0x5, RZ ;  /* 0x0000000504157824 */ /* 0x040fe200078e02ff */
[----:B------:R-:W-:Y:S01]  /*1460*/  IADD3 R25, PT, PT, R25, R32, R17 ;  /* 0x0000002019197210 */ /* 0x000fe20007ffe011 */
[----:B------:R-:W-:Y:S01]  /*1470*/  IMAD.SHL.U32 R17, R4, 0x4, RZ ;  /* 0x0000000404117824 */ /* 0x000fe200078e00ff */
[----:B------:R-:W-:Y:S02]  /*1480*/  IADD3 R26, PT, PT, R38, R26, R31 ;  /* 0x0000001a261a7210 */ /* 0x000fe40007ffe01f */
[----:B------:R-:W-:Y:S01]  /*1490*/  SEL R24, RZ, 0x7fff8, P6 ;  /* 0x0007fff8ff187807 */ /* 0x000fe20003000000 */
[----:B------:R-:W-:Y:S01]  /*14a0*/  IMAD.SHL.U32 R25, R25, 0x100, RZ ;  /* 0x0000010019197824 */ /* 0x000fe200078e00ff */
[----:B------:R-:W-:-:S02]  /*14b0*/  LOP3.LUT R29, R29, 0x3, RZ, 0xc0, !PT ;  /* 0x000000031d1d7812 */ /* 0x000fc400078ec0ff */
[----:B------:R-:W-:Y:S02]  /*14c0*/  LOP3.LUT R34, R26, 0xf, RZ, 0xc0, !PT ;  /* 0x0000000f1a227812 */ /* 0x000fe400078ec0ff */
[----:B------:R-:W-:Y:S02]  /*14d0*/  IADD3 R27, PT, PT, R29, R24, R27 ;  /* 0x000000181d1b7210 */ /* 0x000fe40007ffe01b */
[----:B------:R-:W-:Y:S02]  /*14e0*/  SHF.R.S32.HI R19, RZ, 0x1f, R17 ;  /* 0x0000001fff137819 */ /* 0x000fe40000011411 */
[----:B------:R-:W-:Y:S01]  /*14f0*/  IADD3 R32, P6, PT, R17, R6, RZ ;  /* 0x0000000611207210 */ /* 0x000fe20007fde0ff */
[----:B------:R-:W-:Y:S01]  /*1500*/  IMAD R29, R27, 0x10, R34 ;  /* 0x000000101b1d7824 */ /* 0x000fe200078e0222 */
[----:B------:R-:W-:Y:S01]  /*1510*/  LOP3.LUT R26, R25, 0xf00, RZ, 0xe2, !PT ;  /* 0x00000f00191a7812 */ /* 0x000fe200078ee2ff */
[----:B------:R-:W-:Y:S01]  /*1520*/  IMAD R25, R4, 0x6, RZ ;  /* 0x0000000604197824 */ /* 0x000fe200078e02ff */
[----:B------:R-:W-:Y:S01]  /*1530*/  PRMT R24, RZ, 0x7610, R24 ;  /* 0x00007610ff187816 */ /* 0x000fe20000000018 */
[----:B------:R-:W-:Y:S01]  /*1540*/  IMAD.X R33, R19, 0x1, R7, P6 ;  /* 0x0000000113217824 */ /* 0x000fe200030e0607 */
[----:B------:R-:W-:Y:S01]  /*1550*/  LOP3.LUT R36, R29, 0xff, RZ, 0xc0, !PT ;  /* 0x000000ff1d247812 */ /* 0x000fe200078ec0ff */
[----:B------:R-:W-:Y:S01]  /*1560*/  IMAD R27, R23, 0x1000, R26 ;  /* 0x00001000171b7824 */ /* 0x000fe200078e021a */
[----:B------:R-:W-:-:S02]  /*1570*/  SHF.R.S32.HI R23, RZ, 0x1f, R21 ;  /* 0x0000001fff177819 */ /* 0x000fc40000011415 */
[-C--:B------:R-:W-:Y:S01]  /*1580*/  IADD3 R34, P6, PT, R21, R6.reuse, RZ ;  /* 0x0000000615227210 */ /* 0x080fe20007fde0ff */
[----:B------:R-:W-:Y:S01]  /*1590*/  VIADD R26, R113, 0xfffffff8 ;  /* 0xfffffff8711a7836 */ /* 0x000fe20000000000 */
[----:B------:R1:W4:Y:S01]  /*15a0*/  @!P4 LDG.E.U8 R24, desc[UR22][R32.64] ;  /* 0x000000162018c981 */ /* 0x000322000c1e1100 */
[----:B------:R-:W-:Y:S01]  /*15b0*/  IMAD.IADD R36, R27, 0x1, R36 ;  /* 0x000000011b247824 */ /* 0x000fe200078e0224 */
[----:B------:R-:W-:Y:S01]  /*15c0*/  SHF.R.S32.HI R27, RZ, 0x1f, R25 ;  /* 0x0000001fff1b7819 */ /* 0x000fe20000011419 */
[----:B------:R-:W-:Y:S01]  /*15d0*/  IMAD.X R35, R23, 0x1, R7, P6 ;  /* 0x0000000117237824 */ /* 0x000fe200030e0607 */
[----:B------:R-:W-:Y:S02]  /*15e0*/  IADD3 R38, P6, PT, R25, R6, RZ ;  /* 0x0000000619267210 */ /* 0x000fe40007fde0ff */
[----:B------:R-:W-:Y:S02]  /*15f0*/  ISETP.GE.U32.AND P4, PT, R26, 0x7fffffd9, PT ;  /* 0x7fffffd91a00780c */ /* 0x000fe40003f86070 */
[----:B------:R-:W-:-:S02]  /*1600*/  PRMT R26, RZ, 0x7610, R26 ;  /* 0x00007610ff1a7816 */ /* 0x000fc4000000001a */
[----:B------:R-:W-:Y:S01]  /*1610*/  LOP3.LUT R84, R36, 0xffff, RZ, 0xc0, !PT ;  /* 0x0000ffff24547812 */ /* 0x000fe200078ec0ff */
[----:B------:R-:W-:Y:S01]  /*1620*/  VIADD R31, R113, 0xfffffff7 ;  /* 0xfffffff7711f7836 */ /* 0x000fe20000000000 */
[----:B-1----:R-:W-:Y:S01]  /*1630*/  PRMT R32, RZ, 0x7610, R32 ;  /* 0x00007610ff207816 */ /* 0x002fe20000000020 */
[----:B------:R-:W-:Y:S01]  /*1640*/  IMAD.X R39, R27, 0x1, R7, P6 ;  /* 0x000000011b277824 */ /* 0x000fe200030e0607 */
[----:B------:R-:W-:Y:S01]  /*1650*/  SHF.R.U32.HI R33, RZ, 0xf, R84 ;  /* 0x0000000fff217819 */ /* 0x000fe20000011654 */
[----:B------:R-:W-:Y:S01]  /*1660*/  IMAD R29, R4, 0x7, RZ ;  /* 0x00000007041d7824 */ /* 0x000fe200078e02ff */
[----:B------:R1:W2:Y:S01]  /*1670*/  @!P5 LDG.E.U8 R26, desc[UR22][R34.64] ;  /* 0x00000016221ad981 */ /* 0x0002a2000c1e1100 */
[----:B------:R-:W-:-:S03]  /*1680*/  ISETP.GE.U32.AND P5, PT, R31, 0x7fffffd8, PT ;  /* 0x7fffffd81f00780c */ /* 0x000fc60003fa6070 */
[----:B------:R0:W2:Y:S01]  /*1690*/  @!P0 LDG.E.U8 R32, desc[UR22][R38.64] ;  /* 0x0000001626208981 */ /* 0x0000a2000c1e1100 */
[----:B------:R-:W-:Y:S01]  /*16a0*/  SHF.R.S32.HI R31, RZ, 0x1f, R29 ;  /* 0x0000001fff1f7819 */ /* 0x000fe2000001141d */
[----:B------:R-:W-:Y:S01]  /*16b0*/  VIADD R36, R113, 0xfffffff6 ;  /* 0xfffffff671247836 */ /* 0x000fe20000000000 */
[----:B------:R-:W-:Y:S02]  /*16c0*/  IADD3 R44, P6, PT, R29, R6, RZ ;  /* 0x000000061d2c7210 */ /* 0x000fe40007fde0ff */
[----:B------:R-:W-:Y:S01]  /*16d0*/  LOP3.LUT P0, RZ, R33, 0x1, RZ, 0xc0, !PT ;  /* 0x0000000121ff7812 */ /* 0x000fe2000780c0ff */
[C---:B------:R-:W-:Y:S01]  /*16e0*/  IMAD.SHL.U32 R33, R4.reuse, 0x8, RZ ;  /* 0x0000000804217824 */ /* 0x040fe200078e00ff */
[----:B-1----:R-:W-:Y:S01]  /*16f0*/  PRMT R34, RZ, 0x7610, R34 ;  /* 0x00007610ff227816 */ /* 0x002fe20000000022 */
[----:B------:R-:W-:Y:S02]  /*1700*/  IMAD.X R45, R31, 0x1, R7, P6 ;  /* 0x000000011f2d7824 */ /* 0x000fe400030e0607 */
[----:B------:R-:W-:Y:S01]  /*1710*/  IMAD.SHL.U32 R35, R4, 0x10, RZ ;  /* 0x0000001004237824 */ /* 0x000fe200078e00ff */
[----:B------:R-:W-:-:S02]  /*1720*/  SHF.R.S32.HI R37, RZ, 0x1f, R33 ;  /* 0x0000001fff257819 */ /* 0x000fc40000011421 */
[-C--:B------:R-:W-:Y:S01]  /*1730*/  IADD3 R50, P6, PT, R33, R6.reuse, RZ ;  /* 0x0000000621327210 */ /* 0x080fe20007fde0ff */
[----:B------:R1:W2:Y:S01]  /*1740*/  @!P4 LDG.E.U8 R34, desc[UR22][R44.64] ;  /* 0x000000162c22c981 */ /* 0x0002a2000c1e1100 */
[----:B------:R-:W-:Y:S02]  /*1750*/  ISETP.GE.U32.AND P4, PT, R36, 0x7fffffd7, PT ;  /* 0x7fffffd72400780c */ /* 0x000fe40003f86070 */
[----:B0-----:R-:W-:Y:S01]  /*1760*/  SHF.R.S32.HI R39, RZ, 0x1f, R35 ;  /* 0x0000001fff277819 */ /* 0x001fe20000011423 */
[--C-:B------:R-:W-:Y:S01]  /*1770*/  IMAD.X R51, R37, 0x1, R7.reuse, P6 ;  /* 0x0000000125337824 */ /* 0x100fe200030e0607 */
[----:B------:R-:W-:Y:S02]  /*1780*/  IADD3 R52, P6, PT, R35, R6, RZ ;  /* 0x0000000623347210 */ /* 0x000fe40007fde0ff */
[----:B------:R-:W-:Y:S02]  /*1790*/  PRMT R36, RZ, 0x7610, R36 ;  /* 0x00007610ff247816 */ /* 0x000fe40000000024 */
[----:B------:R-:W-:Y:S01]  /*17a0*/  PRMT R38, RZ, 0x7610, R38 ;  /* 0x00007610ff267816 */ /* 0x000fe20000000026 */
[----:B------:R-:W-:Y:S01]  /*17b0*/  IMAD.X R53, R39, 0x1, R7, P6 ;  /* 0x0000000127357824 */ /* 0x000fe200030e0607 */
[----:B------:R-:W-:-:S02]  /*17c0*/  SHF.R.S32.HI R49, RZ, 0x1f, R41 ;  /* 0x0000001fff317819 */ /* 0x000fc40000011429 */
[----:B------:R-:W2:Y:S01]  /*17d0*/  @!P5 LDG.E.U8 R36, desc[UR22][R50.64] ;  /* 0x000000163224d981 */ /* 0x000ea2000c1e1100 */
[-C--:B------:R-:W-:Y:S02]  /*17e0*/  IADD3 R54, P6, PT, R41, R6.reuse, RZ ;  /* 0x0000000629367210 */ /* 0x080fe40007fde0ff */
[----:B------:R-:W-:Y:S01]  /*17f0*/  ISETP.GE.U32.AND P5, PT, R43, 0x7fffffd6, PT ;  /* 0x7fffffd62b00780c */ /* 0x000fe20003fa6070 */
[----:B------:R0:W2:Y:S01]  /*1800*/  @P0 LDG.E.U8 R38, desc[UR22][R52.64] ;  /* 0x0000001634260981 */ /* 0x0000a2000c1e1100 */
[----:B------:R-:W-:Y:S01]  /*1810*/  SHF.R.U32.HI R43, RZ, 0x7, R84 ;  /* 0x00000007ff2b7819 */ /* 0x000fe20000011654 */
[----:B------:R-:W-:Y:S01]  /*1820*/  IMAD.X R55, R49, 0x1, R7, P6 ;  /* 0x0000000131377824 */ /* 0x000fe200030e0607 */
[----:B-1----:R-:W-:Y:S01]  /*1830*/  SHF.R.S32.HI R45, RZ, 0x1f, R47 ;  /* 0x0000001fff2d7819 */ /* 0x002fe2000001142f */
[----:B------:R-:W-:Y:S01]  /*1840*/  VIADD R44, R113, 0xfffffff4 ;  /* 0xfffffff4712c7836 */ /* 0x000fe20000000000 */
[----:B------:R-:W-:Y:S01]  /*1850*/  LOP3.LUT P0, RZ, R43, 0x1, RZ, 0xc0, !PT ;  /* 0x000000012bff7812 */ /* 0x000fe2000780c0ff */
[----:B------:R-:W-:Y:S01]  /*1860*/  IMAD R43, R4, 0xa, RZ ;  /* 0x0000000a042b7824 */ /* 0x000fe200078e02ff */
[-C--:B------:R-:W-:Y:S01]  /*1870*/  IADD3 R62, P6, PT, R47, R6.reuse, RZ ;  /* 0x000000062f3e7210 */ /* 0x080fe20007fde0ff */
[----:B------:R1:W2:Y:S01]  /*1880*/  @!P4 LDG.E.U8 R56, desc[UR22][R54.64] ;  /* 0x000000163638c981 */ /* 0x0002a2000c1e1100 */
[----:B------:R-:W-:Y:S01]  /*1890*/  ISETP.GE.U32.AND P4, PT, R44, 0x7fffffd5, PT ;  /* 0x7fffffd52c00780c */ /* 0x000fe20003f86070 */
[----:B0-----:R-:W-:Y:S01]  /*18a0*/  IMAD R53, R4, 0xb, RZ ;  /* 0x0000000b04357824 */ /* 0x001fe200078e02ff */
[----:B------:R-:W-:Y:S01]  /*18b0*/  SHF.R.S32.HI R51, RZ, 0x1f, R43 ;  /* 0x0000001fff337819 */ /* 0x000fe2000001142b */
[----:B------:R-:W-:Y:S01]  /*18c0*/  IMAD.X R63, R45, 0x1, R7, P6 ;  /* 0x000000012d3f7824 */ /* 0x000fe200030e0607 */
[----:B------:R-:W-:Y:S01]  /*18d0*/  IADD3 R64, P6, PT, R43, R6, RZ ;  /* 0x000000062b407210 */ /* 0x000fe20007fde0ff */
[----:B------:R-:W-:-:S04]  /*18e0*/  VIADD R44, R113, 0xfffffff3 ;  /* 0xfffffff3712c7836 */ /* 0x000fc80000000000 */
[----:B------:R-:W-:Y:S01]  /*18f0*/  IMAD.X R65, R51, 0x1, R7, P6 ;  /* 0x0000000133417824 */ /* 0x000fe200030e0607 */
[----:B-1----:R-:W-:Y:S01]  /*1900*/  SHF.R.S32.HI R55, RZ, 0x1f, R53 ;  /* 0x0000001fff377819 */ /* 0x002fe20000011435 */
[----:B------:R0:W2:Y:S01]  /*1910*/  @P0 LDG.E.U8 R58, desc[UR22][R62.64] ;  /* 0x000000163e3a0981 */ /* 0x0000a2000c1e1100 */
[-C--:B------:R-:W-:Y:S02]  /*1920*/  IADD3 R68, P6, PT, R53, R6.reuse, RZ ;  /* 0x0000000635447210 */ /* 0x080fe40007fde0ff */
[----:B------:R-:W-:Y:S01]  /*1930*/  SHF.R.S32.HI R61, RZ, 0x1f, R57 ;  /* 0x0000001fff3d7819 */ /* 0x000fe20000011439 */
[----:B------:R1:W2:Y:S01]  /*1940*/  @!P5 LDG.E.U8 R60, desc[UR22][R64.64] ;  /* 0x00000016403cd981 */ /* 0x0002a2000c1e1100 */
[----:B------:R-:W-:Y:S01]  /*1950*/  ISETP.GE.U32.AND P0, PT, R44, 0x7fffffd4, PT ;  /* 0x7fffffd42c00780c */ /* 0x000fe20003f06070 */
[----:B------:R-:W-:Y:S01]  /*1960*/  IMAD.X R69, R55, 0x1, R7, P6 ;  /* 0x0000000137457824 */ /* 0x000fe200030e0607 */
[----:B------:R-:W-:Y:S01]  /*1970*/  IADD3 R70, P6, PT, R57, R6, RZ ;  /* 0x0000000639467210 */ /* 0x000fe20007fde0ff */
[----:B------:R-:W-:Y:S01]  /*1980*/  VIADD R44, R113, 0xfffffff2 ;  /* 0xfffffff2712c7836 */ /* 0x000fe20000000000 */
[----:B0-----:R-:W-:-:S03]  /*1990*/  PRMT R62, RZ, 0x7610, R62 ;  /* 0x00007610ff3e7816 */ /* 0x001fc6000000003e */
[----:B------:R-:W-:Y:S01]  /*19a0*/  IMAD.X R71, R61, 0x1, R7, P6 ;  /* 0x000000013d477824 */ /* 0x000fe200030e0607 */
[----:B------:R-:W-:Y:S01]  /*19b0*/  SHF.R.S32.HI R63, RZ, 0x1f, R59 ;  /* 0x0000001fff3f7819 */ /* 0x000fe2000001143b */
[----:B-1----:R-:W-:Y:S01]  /*19c0*/  IMAD R65, R4, 0xe, RZ ;  /* 0x0000000e04417824 */ /* 0x002fe200078e02ff */
[-C--:B------:R-:W-:Y:S01]  /*19d0*/  IADD3 R74, P6, PT, R59, R6.reuse, RZ ;  /* 0x000000063b4a7210 */ /* 0x080fe20007fde0ff */
[----:B------:R0:W2:Y:S01]  /*19e0*/  @!P4 LDG.E.U8 R62, desc[UR22][R68.64] ;  /* 0x00000016443ec981 */ /* 0x0000a2000c1e1100 */
[----:B------:R-:W-:Y:S01]  /*19f0*/  ISETP.GE.U32.AND P5, PT, R44, 0x7fffffd3, PT ;  /* 0x7fffffd32c00780c */ /* 0x000fe20003fa6070 */
[----:B------:R-:W-:Y:S01]  /*1a00*/  VIADD R44, R113, 0xfffffff1 ;  /* 0xfffffff1712c7836 */ /* 0x000fe20000000000 */
[----:B------:R-:W-:Y:S01]  /*1a10*/  SHF.R.S32.HI R67, RZ, 0x1f, R65 ;  /* 0x0000001fff437819 */ /* 0x000fe20000011441 */
[----:B------:R-:W-:Y:S01]  /*1a20*/  IMAD.X R75, R63, 0x1, R7, P6 ;  /* 0x000000013f4b7824 */ /* 0x000fe200030e0607 */
[----:B------:R-:W-:Y:S01]  /*1a30*/  IADD3 R78, P6, PT, R65, R6, RZ ;  /* 0x00000006414e7210 */ /* 0x000fe20007fde0ff */
[----:B------:R1:W2:Y:S01]  /*1a40*/  @!P0 LDG.E.U8 R66, desc[UR22][R70.64] ;  /* 0x0000001646428981 */ /* 0x0002a2000c1e1100 */
[----:B------:R-:W-:Y:S01]  /*1a50*/  ISETP.GE.U32.AND P4, PT, R44, 0x7fffffd2, PT ;  /* 0x7fffffd22c00780c */ /* 0x000fe20003f86070 */
[----:B------:R-:W-:-:S02]  /*1a60*/  VIADD R44, R113, 0xfffffff0 ;  /* 0xfffffff0712c7836 */ /* 0x000fc40000000000 */
[----:B0-----:R-:W-:Y:S01]  /*1a70*/  IMAD R69, R4, 0xf, RZ ;  /* 0x0000000f04457824 */ /* 0x001fe200078e02ff */
[----:B------:R-:W-:Y:S01]  /*1a80*/  PRMT R64, RZ, 0x7610, R64 ;  /* 0x00007610ff407816 */ /* 0x000fe20000000040 */
[----:B------:R-:W-:Y:S01]  /*1a90*/  IMAD.X R79, R67, 0x1, R7, P6 ;  /* 0x00000001434f7824 */ /* 0x000fe200030e0607 */
[----:B------:R-:W-:Y:S02]  /*1aa0*/  ISETP.GE.U32.AND P0, PT, R44, 0x7fffffd1, PT ;  /* 0x7fffffd12c00780c */ /* 0x000fe40003f06070 */
[----:B------:R-:W-:Y:S01]  /*1ab0*/  SHF.R.S32.HI R73, RZ, 0x1f, R69 ;  /* 0x0000001fff497819 */ /* 0x000fe20000011445 */
[----:B-1----:R-:W-:Y:S01]  /*1ac0*/  IMAD R71, R4, 0x11, RZ ;  /* 0x0000001104477824 */ /* 0x002fe200078e02ff */
[-C--:B------:R-:W-:Y:S01]  /*1ad0*/  IADD3 R82, P6, PT, R69, R6.reuse, RZ ;  /* 0x0000000645527210 */ /* 0x080fe20007fde0ff */
[----:B------:R0:W2:Y:S01]  /*1ae0*/  @!P5 LDG.E.U8 R64, desc[UR22][R74.64] ;  /* 0x000000164a40d981 */ /* 0x0000a2000c1e1100 */
[----:B------:R-:W-:Y:S02]  /*1af0*/  SHF.R.U32.HI R44, RZ, 0xe, R84 ;  /* 0x0000000eff2c7819 */ /* 0x000fe40000011654 */
[----:B------:R-:W-:Y:S01]  /*1b00*/  PRMT R68, RZ, 0x7610, R68 ;  /* 0x00007610ff447816 */ /* 0x000fe20000000044 */
[----:B------:R-:W-:Y:S01]  /*1b10*/  IMAD.X R83, R73, 0x1, R7, P6 ;  /* 0x0000000149537824 */ /* 0x000fe200030e0607 */
[----:B------:R-:W-:-:S02]  /*1b20*/  IADD3 R86, P6, PT, R71, R6, RZ ;  /* 0x0000000647567210 */ /* 0x000fc40007fde0ff */
[----:B------:R-:W-:Y:S02]  /*1b30*/  LOP3.LUT P5, RZ, R44, 0x1, RZ, 0xc0, !PT ;  /* 0x000000012cff7812 */ /* 0x000fe400078ac0ff */
[----:B0-----:R-:W-:Y:S01]  /*1b40*/  SHF.R.S32.HI R75, RZ, 0x1f, R71 ;  /* 0x0000001fff4b7819 */ /* 0x001fe20000011447 */
[----:B------:R0:W2:Y:S01]  /*1b50*/  @!P4 LDG.E.U8 R68, desc[UR22][R78.64] ;  /* 0x000000164e44c981 */ /* 0x0000a2000c1e1100 */
[----:B------:R-:W-:Y:S02]  /*1b60*/  SHF.R.U32.HI R44, RZ, 0xd, R84 ;  /* 0x0000000dff2c7819 */ /* 0x000fe40000011654 */
[----:B------:R-:W-:Y:S01]  /*1b70*/  PRMT R70, RZ, 0x7610, R70 ;  /* 0x00007610ff467816 */ /* 0x000fe20000000046 */
[----:B------:R-:W-:Y:S01]  /*1b80*/  IMAD.X R87, R75, 0x1, R7, P6 ;  /* 0x000000014b577824 */ /* 0x000fe200030e0607 */
[----:B------:R-:W-:Y:S02]  /*1b90*/  LOP3.LUT P4, RZ, R44, 0x1, RZ, 0xc0, !PT ;  /* 0x000000012cff7812 */ /* 0x000fe4000788c0ff */
[----:B------:R-:W-:-:S02]  /*1ba0*/  IADD3 R90, P6, PT, R77, R6, RZ ;  /* 0x000000064d5a7210 */ /* 0x000fc40007fde0ff */
[--C-:B------:R-:W-:Y:S01]  /*1bb0*/  SHF.R.U32.HI R44, RZ, 0xc, R84.reuse ;  /* 0x0000000cff2c7819 */ /* 0x100fe20000011654 */
[----:B------:R1:W2:Y:S01]  /*1bc0*/  @!P0 LDG.E.U8 R70, desc[UR22][R82.64] ;  /* 0x0000001652468981 */ /* 0x0002a2000c1e1100 */
[----:B0-----:R-:W-:Y:S02]  /*1bd0*/  SHF.R.S32.HI R79, RZ, 0x1f, R77 ;  /* 0x0000001fff4f7819 */ /* 0x001fe4000001144d */
[----:B------:R-:W-:Y:S01]  /*1be0*/  LOP3.LUT P0, RZ, R44, 0x1, RZ, 0xc0, !PT ;  /* 0x000000012cff7812 */ /* 0x000fe2000780c0ff */
[----:B------:R0:W2:Y:S01]  /*1bf0*/  @P5 LDG.E.U8 R72, desc[UR22][R86.64] ;  /* 0x0000001656485981 */ /* 0x0000a2000c1e1100 */
[----:B------:R-:W-:Y:S01]  /*1c00*/  SHF.R.U32.HI R44, RZ, 0xb, R84 ;  /* 0x0000000bff2c7819 */ /* 0x000fe20000011654 */
[----:B------:R-:W-:Y:S01]  /*1c10*/  IMAD.X R91, R79, 0x1, R7, P6 ;  /* 0x000000014f5b7824 */ /* 0x000fe200030e0607 */
[----:B------:R-:W-:Y:S02]  /*1c20*/  SHF.R.S32.HI R85, RZ, 0x1f, R81 ;  /* 0x0000001fff557819 */ /* 0x000fe40000011451 */
[----:B------:R-:W-:Y:S01]  /*1c30*/  IADD3 R92, P6, PT, R81, R6, RZ ;  /* 0x00000006515c7210 */ /* 0x000fe20007fde0ff */
[----:B-1----:R-:W-:Y:S01]  /*1c40*/  IMAD R83, R4, 0x14, RZ ;  /* 0x0000001404537824 */ /* 0x002fe200078e02ff */
[----:B------:R-:W-:-:S02]  /*1c50*/  PRMT R74, RZ, 0x7610, R74 ;  /* 0x00007610ff4a7816 */ /* 0x000fc4000000004a */
[----:B------:R-:W-:Y:S01]  /*1c60*/  LOP3.LUT P5, RZ, R44, 0x1, RZ, 0xc0, !PT ;  /* 0x000000012cff7812 */ /* 0x000fe200078ac0ff */
[----:B------:R-:W-:Y:S01]  /*1c70*/  IMAD.X R93, R85, 0x1, R7, P6 ;  /* 0x00000001555d7824 */ /* 0x000fe200030e0607 */
[----:B------:R-:W-:Y:S02]  /*1c80*/  SHF.R.U32.HI R44, RZ, 0xa, R84 ;  /* 0x0000000aff2c7819 */ /* 0x000fe40000011654 */
[----:B0-----:R-:W-:Y:S01]  /*1c90*/  SHF.R.S32.HI R87, RZ, 0x1f, R83 ;  /* 0x0000001fff577819 */ /* 0x001fe20000011453 */
[----:B------:R-:W2:Y:S01]  /*1ca0*/  @P4 LDG.E.U8 R74, desc[UR22][R90.64] ;  /* 0x000000165a4a4981 */ /* 0x000ea2000c1e1100 */
[----:B------:R-:W-:Y:S02]  /*1cb0*/  IADD3 R98, P6, PT, R83, R6, RZ ;  /* 0x0000000653627210 */ /* 0x000fe40007fde0ff */
[----:B------:R-:W-:Y:S02]  /*1cc0*/  PRMT R78, RZ, 0x7610, R78 ;  /* 0x00007610ff4e7816 */ /* 0x000fe4000000004e */
[----:B------:R-:W-:Y:S01]  /*1cd0*/  LOP3.LUT P4, RZ, R44, 0x1, RZ, 0xc0, !PT ;  /* 0x000000012cff7812 */ /* 0x000fe2000788c0ff */
[----:B------:R-:W-:Y:S01]  /*1ce0*/  IMAD.X R99, R87, 0x1, R7, P6 ;  /* 0x0000000157637824 */ /* 0x000fe200030e0607 */
[----:B------:R-:W-:-:S02]  /*1cf0*/  SHF.R.U32.HI R44, RZ, 0x9, R84 ;  /* 0x00000009ff2c7819 */ /* 0x000fc40000011654 */
[----:B------:R-:W-:Y:S01]  /*1d00*/  SHF.R.S32.HI R97, RZ, 0x1f, R89 ;  /* 0x0000001fff617819 */ /* 0x000fe20000011459 */
[----:B------:R0:W2:Y:S01]  /*1d10*/  @P0 LDG.E.U8 R78, desc[UR22][R92.64] ;  /* 0x000000165c4e0981 */ /* 0x0000a2000c1e1100 */
[----:B------:R-:W-:Y:S02]  /*1d20*/  IADD3 R100, P6, PT, R89, R6, RZ ;  /* 0x0000000659647210 */ /* 0x000fe40007fde0ff */
[----:B------:R-:W-:Y:S01]  /*1d30*/  LOP3.LUT P0, RZ, R44, 0x1, RZ, 0xc0, !PT ;  /* 0x000000012cff7812 */ /* 0x000fe2000780c0ff */
[----:B------:R1:W2:Y:S01]  /*1d40*/  @P5 LDG.E.U8 R76, desc[UR22][R98.64] ;  /* 0x00000016624c5981 */ /* 0x0002a2000c1e1100 */
[----:B------:R-:W-:Y:S01]  /*1d50*/  SHF.R.U32.HI R44, RZ, 0x8, R84 ;  /* 0x00000008ff2c7819 */ /* 0x000fe20000011654 */
[----:B------:R-:W-:Y:S02]  /*1d60*/  IMAD.X R101, R97, 0x1, R7, P6 ;  /* 0x0000000161657824 */ /* 0x000fe400030e0607 */
[----:B0-----:R-:W-:Y:S01]  /*1d70*/  IMAD R93, R4, 0x17, RZ ;  /* 0x00000017045d7824 */ /* 0x001fe200078e02ff */
[----:B------:R-:W-:-:S02]  /*1d80*/  LOP3.LUT P5, RZ, R44, 0x1, RZ, 0xc0, !PT ;  /* 0x000000012cff7812 */ /* 0x000fc400078ac0ff */
[----:B------:R0:W2:Y:S02]  /*1d90*/  @P4 LDG.E.U8 R80, desc[UR22][R100.64] ;  /* 0x0000001664504981 */ /* 0x0000a4000c1e1100 */
[----:B-1----:R-:W-:Y:S02]  /*1da0*/  SHF.R.S32.HI R99, RZ, 0x1f, R93 ;  /* 0x0000001fff637819 */ /* 0x002fe4000001145d */
[-C--:B------:R-:W-:Y:S02]  /*1db0*/  IADD3 R110, P4, PT, R93, R6.reuse, RZ ;  /* 0x000000065d6e7210 */ /* 0x080fe40007f9e0ff */
[----:B------:R-:W-:Y:S02]  /*1dc0*/  SHF.R.S32.HI R91, RZ, 0x1f, R95 ;  /* 0x0000001fff5b7819 */ /* 0x000fe4000001145f */
[----:B------:R-:W-:Y:S01]  /*1dd0*/  IADD3 R102, P6, PT, R95, R6, RZ ;  /* 0x000000065f667210 */ /* 0x000fe20007fde0ff */
[--C-:B------:R-:W-:Y:S01]  /*1de0*/  IMAD.X R111, R99, 0x1, R7.reuse, P4 ;  /* 0x00000001636f7824 */ /* 0x100fe200020e0607 */
[----:B------:R-:W-:Y:S01]  /*1df0*/  PRMT R86, RZ, 0x7610, R86 ;  /* 0x00007610ff567816 */ /* 0x000fe20000000056 */
[----:B0-----:R-:W-:Y:S01]  /*1e00*/  IMAD R101, R4, 0x19, RZ ;  /* 0x0000001904657824 */ /* 0x001fe200078e02ff */
[----:B------:R-:W-:Y:S01]  /*1e10*/  SHF.R.U32.HI R44, RZ, 0x6, R84 ;  /* 0x00000006ff2c7819 */ /* 0x000fe20000011654 */
[----:B------:R-:W-:Y:S01]  /*1e20*/  IMAD.X R103, R91, 0x1, R7, P6 ;  /* 0x000000015b677824 */ /* 0x000fe200030e0607 */
[----:B------:R-:W-:-:S02]  /*1e30*/  PRMT R82, RZ, 0x7610, R82 ;  /* 0x00007610ff527816 */ /* 0x000fc40000000052 */
[----:B------:R-:W-:Y:S01]  /*1e40*/  LOP3.LUT P6, RZ, R44, 0x1, RZ, 0xc0, !PT ;  /* 0x000000012cff7812 */ /* 0x000fe200078cc0ff */
[----:B------:R-:W2:Y:S01]  /*1e50*/  @P5 LDG.E.U8 R86, desc[UR22][R110.64] ;  /* 0x000000166e565981 */ /* 0x000ea2000c1e1100 */
[----:B------:R-:W-:Y:S02]  /*1e60*/  SHF.R.U32.HI R44, RZ, 0x5, R84 ;  /* 0x00000005ff2c7819 */ /* 0x000fe40000011654 */
[----:B------:R-:W-:Y:S01]  /*1e70*/  SHF.R.S32.HI R109, RZ, 0x1f, R101 ;  /* 0x0000001fff6d7819 */ /* 0x000fe20000011465 */
[----:B------:R0:W2:Y:S01]  /*1e80*/  @P0 LDG.E.U8 R82, desc[UR22][R102.64] ;  /* 0x0000001666520981 */ /* 0x0000a2000c1e1100 */
[----:B------:R-:W-:Y:S02]  /*1e90*/  IADD3 R120, P5, PT, R101, R6, RZ ;  /* 0x0000000665787210 */ /* 0x000fe40007fbe0ff */
[----:B------:R-:W-:-:S03]  /*1ea0*/  LOP3.LUT P0, RZ, R44, 0x1, RZ, 0xc0, !PT ;  /* 0x000000012cff7812 */ /* 0x000fc6000780c0ff */
[----:B------:R-:W-:Y:S01]  /*1eb0*/  IMAD.X R121, R109, 0x1, R7, P5 ;  /* 0x000000016d797824 */ /* 0x000fe200028e0607 */
[----:B------:R-:W-:Y:S02]  /*1ec0*/  IADD3 R122, P5, PT, R107, R6, RZ ;  /* 0x000000066b7a7210 */ /* 0x000fe40007fbe0ff */
[----:B0-----:R-:W-:Y:S02]  /*1ed0*/  SHF.R.S32.HI R103, RZ, 0x1f, R107 ;  /* 0x0000001fff677819 */ /* 0x001fe4000001146b */
[----:B------:R-:W-:-:S03]  /*1ee0*/  PRMT R90, RZ, 0x7610, R90 ;  /* 0x00007610ff5a7816 */ /* 0x000fc6000000005a */
[----:B------:R-:W-:Y:S01]  /*1ef0*/  IMAD.X R123, R103, 0x1, R7, P5 ;  /* 0x00000001677b7824 */ /* 0x000fe200028e0607 */
[----:B------:R-:W-:Y:S02]  /*1f00*/  PRMT R88, RZ, 0x7610, R88 ;  /* 0x00007610ff587816 */ /* 0x000fe40000000058 */
[----:B------:R-:W-:Y:S02]  /*1f10*/  SHF.R.S32.HI R111, RZ, 0x1f, R105 ;  /* 0x0000001fff6f7819 */ /* 0x000fe40000011469 */
[----:B------:R-:W-:Y:S01]  /*1f20*/  IADD3 R124, P5, PT, R105, R6, RZ ;  /* 0x00000006697c7210 */ /* 0x000fe20007fbe0ff */
[----:B------:R0:W2:Y:S01]  /*1f30*/  @P0 LDG.E.U8 R90, desc[UR22][R122.64] ;  /* 0x000000167a5a0981 */ /* 0x0000a2000c1e1100 */
[----:B------:R-:W-:-:S03]  /*1f40*/  ISETP.GT.U32.AND P0, PT, R28, R115, PT ;  /* 0x000000731c00720c */ /* 0x000fc60003f04070 */
[----:B------:R1:W2:Y:S01]  /*1f50*/  @P6 LDG.E.U8 R88, desc[UR22][R120.64] ;  /* 0x0000001678586981 */ /* 0x0002a2000c1e1100 */
[----:B------:R-:W-:Y:S01]  /*1f60*/  IMAD.X R125, R111, 0x1, R7, P5 ;  /* 0x000000016f7d7824 */ /* 0x000fe200028e0607 */
[C---:B------:R-:W-:Y:S02]  /*1f70*/  ISETP.GT.U32.AND P6, PT, R28.reuse, R119, PT ;  /* 0x000000771c00720c */ /* 0x040fe40003fc4070 */
[----:B------:R-:W-:Y:S02]  /*1f80*/  ISETP.GT.U32.AND P5, PT, R28, R117, PT ;  /* 0x000000751c00720c */ /* 0x000fe40003fa4070 */
[----:B------:R-:W-:Y:S02]  /*1f90*/  SHF.R.U32.HI R46, RZ, 0x4, R84 ;  /* 0x00000004ff2e7819 */ /* 0x000fe40000011654 */
[----:B------:R-:W-:Y:S02]  /*1fa0*/  LOP3.LUT R48, R40, 0x20, RZ, 0xfc, !PT ;  /* 0x0000002028307812 */ /* 0x000fe400078efcff */
[----:B------:R-:W-:-:S02]  /*1fb0*/  LOP3.LUT P4, RZ, R46, 0x1, RZ, 0xc0, !PT ;  /* 0x000000012eff7812 */ /* 0x000fc4000788c0ff */
[----:B------:R-:W-:Y:S01]  /*1fc0*/  LOP3.LUT R46, R40, 0x10, RZ, 0xfc, !PT ;  /* 0x00000010282e7812 */ /* 0x000fe200078efcff */
[--C-:B------:R-:W-:Y:S01]  /*1fd0*/  @!P0 IMAD.IADD R115, R115, 0x1, -R28.reuse ;  /* 0x0000000173738824 */ /* 0x100fe200078e0a1c */
[----:B0-----:R-:W-:Y:S02]  /*1fe0*/  IABS R123, R48 ;  /* 0x00000030007b7213 */ /* 0x001fe40000000000 */
[----:B------:R-:W-:Y:S01]  /*1ff0*/  IABS R129, R46 ;  /* 0x0000002e00817213 */ /* 0x000fe20000000000 */
[----:B------:R-:W-:Y:S01]  /*2000*/  @!P6 IMAD.IADD R119, R119, 0x1, -R28 ;  /* 0x000000017777e824 */ /* 0x000fe200078e0a1c */
[----:B------:R-:W-:Y:S01]  /*2010*/  PRMT R92, RZ, 0x7610, R92 ;  /* 0x00007610ff5c7816 */ /* 0x000fe2000000005c */
[----:B------:R-:W-:Y:S01]  /*2020*/  @!P5 IMAD.IADD R117, R117, 0x1, -R28 ;  /* 0x000000017575d824 */ /* 0x000fe200078e0a1c */
[----:B------:R-:W-:Y:S01]  /*2030*/  ISETP.GT.U32.AND P6, PT, R28, R115, PT ;  /* 0x000000731c00720c */ /* 0x000fe20003fc4070 */
[----:B------:R-:W-:Y:S02]  /*2040*/  VIADD R52, R42, 0x38 ;  /* 0x000000382a347836 */ /* 0x000fe40000000000 */
[C---:B------:R-:W-:Y:S01]  /*2050*/  IMAD.HI.U32 R44, R30.reuse, R129, RZ ;  /* 0x000000811e2c7227 */ /* 0x040fe200078e00ff */
[----:B------:R0:W3:Y:S03]  /*2060*/  @P4 LDG.E.U8 R92, desc[UR22][R124.64] ;  /* 0x000000167c5c4981 */ /* 0x0000e6000c1e1100 */
[----:B------:R-:W-:Y:S01]  /*2070*/  IMAD.HI.U32 R42, R30, R123, RZ ;  /* 0x0000007b1e2a7227 */ /* 0x000fe200078e00ff */
[----:B------:R-:W-:-:S02]  /*2080*/  ISETP.GT.U32.AND P5, PT, R28, R117, PT ;  /* 0x000000751c00720c */ /* 0x000fc40003fa4070 */
[C---:B------:R-:W-:Y:S01]  /*2090*/  ISETP.GT.U32.AND P4, PT, R28.reuse, R119, PT ;  /* 0x000000771c00720c */ /* 0x040fe20003f84070 */
[----:B------:R-:W-:Y:S02]  /*20a0*/  IMAD.MOV R44, RZ, RZ, -R44 ;  /* 0x000000ffff2c7224 */ /* 0x000fe400078e0a2c */
[----:B------:R-:W-:Y:S02]  /*20b0*/  IMAD.MOV R42, RZ, RZ, -R42 ;  /* 0x000000ffff2a7224 */ /* 0x000fe400078e0a2a */
[C---:B-1----:R-:W-:Y:S02]  /*20c0*/  IMAD R121, R28.reuse, R44, R129 ;  /* 0x0000002c1c797224 */ /* 0x042fe400078e0281 */
[----:B------:R-:W-:Y:S01]  /*20d0*/  IMAD R123, R28, R42, R123 ;  /* 0x0000002a1c7b7224 */ /* 0x000fe200078e027b */
[----:B------:R-:W-:Y:S01]  /*20e0*/  LOP3.LUT R44, R40, 0x28, RZ, 0xfc, !PT ;  /* 0x00000028282c7812 */ /* 0x000fe200078efcff */
[----:B------:R-:W-:Y:S01]  /*20f0*/  @!P6 IMAD.IADD R115, R115, 0x1, -R28 ;  /* 0x000000017373e824 */ /* 0x000fe200078e0a1c */
[----:B------:R-:W-:-:S02]  /*2100*/  ISETP.GT.U32.AND P0, PT, R28, R121, PT ;  /* 0x000000791c00720c */ /* 0x000fc40003f04070 */
[----:B------:R-:W-:Y:S02]  /*2110*/  ISETP.GT.U32.AND P6, PT, R28, R123, PT ;  /* 0x0000007b1c00720c */ /* 0x000fe40003fc4070 */
[----:B0-----:R-:W-:Y:S01]  /*2120*/  IABS R125, R44 ;  /* 0x0000002c007d7213 */ /* 0x001fe20000000000 */
[--C-:B------:R-:W-:Y:S01]  /*2130*/  @!P5 IMAD.IADD R117, R117, 0x1, -R28.reuse ;  /* 0x000000017575d824 */ /* 0x100fe200078e0a1c */
[----:B------:R-:W-:Y:S01]  /*2140*/  ISETP.GE.AND P5, PT, R96, RZ, PT ;  /* 0x000000ff6000720c */ /* 0x000fe20003fa6270 */
[----:B------:R-:W-:Y:S01]  /*2150*/  @!P4 IMAD.IADD R119, R119, 0x1, -R28 ;  /* 0x000000017777c824 */ /* 0x000fe200078e0a1c */
[C---:B------:R-:W-:Y:S02]  /*2160*/  LOP3.LUT R50, R40.reuse, 0x30, RZ, 0xfc, !PT ;  /* 0x0000003028327812 */ /* 0x040fe400078efcff */
[----:B------:R-:W-:Y:S01]  /*2170*/  ISETP.GE.AND P4, PT, R40, RZ, PT ;  /* 0x000000ff2800720c */ /* 0x000fe20003f86270 */
[----:B------:R-:W-:Y:S01]  /*2180*/  IMAD.HI.U32 R40, R30, R125, RZ ;  /* 0x0000007d1e287227 */ /* 0x000fe200078e00ff */
[----:B------:R-:W-:-:S03]  /*2190*/  IABS R129, R50 ;  /* 0x0000003200817213 */ /* 0x000fc60000000000 */
[----:B------:R-:W-:Y:S02]  /*21a0*/  IMAD.MOV R40, RZ, RZ, -R40 ;  /* 0x000000ffff287224 */ /* 0x000fe400078e0a28 */
[--C-:B------:R-:W-:Y:S01]  /*21b0*/  @!P0 IMAD.IADD R121, R121, 0x1, -R28.reuse ;  /* 0x0000000179798824 */ /* 0x100fe200078e0a1c */
[----:B------:R-:W-:Y:S01]  /*21c0*/  ISETP.GE.AND P0, PT, R94, RZ, PT ;  /* 0x000000ff5e00720c */ /* 0x000fe20003f06270 */
[----:B------:R-:W-:Y:S02]  /*21d0*/  @!P6 IMAD.IADD R123, R123, 0x1, -R28 ;  /* 0x000000017b7be824 */ /* 0x000fe400078e0a1c */
[----:B------:R-:W-:Y:S01]  /*21e0*/  IMAD.HI.U32 R42, R30, R129, RZ ;  /* 0x000000811e2a7227 */ /* 0x000fe200078e00ff */
[----:B------:R-:W-:-:S03]  /*21f0*/  IABS R131, R52 ;  /* 0x0000003400837213 */ /* 0x000fc60000000000 */
[C---:B------:R-:W-:Y:S02]  /*2200*/  IMAD R125, R28.reuse, R40, R125 ;  /* 0x000000281c7d7224 */ /* 0x040fe400078e027d */
[----:B------:R-:W-:Y:S02]  /*2210*/  IMAD.MOV.U32 R40, RZ, RZ, R115 ;  /* 0x000000ffff287224 */ /* 0x000fe400078e0073 */
[----:B------:R-:W-:Y:S01]  /*2220*/  @!P5 IMAD.MOV R119, RZ, RZ, -R119 ;  /* 0x000000ffff77d224 */ /* 0x000fe200078e0a77 */
[C---:B------:R-:W-:Y:S01]  /*2230*/  ISETP.GT.U32.AND P5, PT, R28.reuse, R123, PT ;  /* 0x0000007b1c00720c */ /* 0x040fe20003fa4070 */
[----:B------:R-:W-:Y:S02]  /*2240*/  IMAD.MOV R42, RZ, RZ, -R42 ;  /* 0x000000ffff2a7224 */ /* 0x000fe400078e0a2a */
[----:B------:R-:W-:Y:S01]  /*2250*/  @!P4 IMAD.MOV R40, RZ, RZ, -R40 ;  /* 0x000000ffff28c224 */ /* 0x000fe200078e0a28 */
[----:B------:R-:W-:Y:S01]  /*2260*/  ISETP.GT.U32.AND P4, PT, R28, R121, PT ;  /* 0x000000791c00720c */ /* 0x000fe20003f84070 */
[----:B------:R-:W-:-:S04]  /*2270*/  IMAD.HI.U32 R30, R30, R131, RZ ;  /* 0x000000831e1e7227 */ /* 0x000fc800078e00ff */
[C---:B------:R-:W-:Y:S02]  /*2280*/  IMAD R129, R28.reuse, R42, R129 ;  /* 0x0000002a1c817224 */ /* 0x040fe400078e0281 */
[----:B------:R-:W-:Y:S02]  /*2290*/  IMAD.MOV.U32 R42, RZ, RZ, R117 ;  /* 0x000000ffff2a7224 */ /* 0x000fe400078e0075 */
[----:B------:R-:W-:Y:S01]  /*22a0*/  IMAD.MOV R30, RZ, RZ, -R30 ;  /* 0x000000ffff1e7224 */ /* 0x000fe200078e0a1e */
[C---:B------:R-:W-:Y:S01]  /*22b0*/  ISETP.GT.U32.AND P6, PT, R28.reuse, R125, PT ;  /* 0x0000007d1c00720c */ /* 0x040fe20003fc4070 */
[----:B------:R-:W-:Y:S01]  /*22c0*/  @!P0 IMAD.MOV R42, RZ, RZ, -R42 ;  /* 0x000000ffff2a8224 */ /* 0x000fe200078e0a2a */
[C---:B------:R-:W-:Y:S01]  /*22d0*/  ISETP.GT.U32.AND P0, PT, R28.reuse, R129, PT ;  /* 0x000000811c00720c */ /* 0x040fe20003f04070 */
[----:B------:R-:W-:Y:S02]  /*22e0*/  IMAD R117, R28, R30, R131 ;  /* 0x0000001e1c757224 */ /* 0x000fe400078e0283 */
[--C-:B------:R-:W-:Y:S01]  /*22f0*/  @!P5 IMAD.IADD R123, R123, 0x1, -R28.reuse ;  /* 0x000000017b7bd824 */ /* 0x100fe200078e0a1c */
[----:B------:R-:W-:Y:S01]  /*2300*/  ISETP.GE.AND P5, PT, R46, RZ, PT ;  /* 0x000000ff2e00720c */ /* 0x000fe20003fa6270 */
[----:B------:R-:W-:Y:S01]  /*2310*/  @!P4 IMAD.IADD R121, R121, 0x1, -R28 ;  /* 0x000000017979c824 */ /* 0x000fe200078e0a1c */
[----:B------:R-:W-:-:S05]  /*2320*/  ISETP.GT.U32.AND P4, PT, R28, R117, PT ;  /* 0x000000751c00720c */ /* 0x000fca0003f84070 */
[--C-:B------:R-:W-:Y:S01]  /*2330*/  @!P6 IMAD.IADD R125, R125, 0x1, -R28.reuse ;  /* 0x000000017d7de824 */ /* 0x100fe200078e0a1c */
[----:B------:R-:W-:Y:S01]  /*2340*/  ISETP.GE.AND P6, PT, R48, RZ, PT ;  /* 0x000000ff3000720c */ /* 0x000fe20003fc6270 */
[----:B------:R-:W-:-:S04]  /*2350*/  @!P0 IMAD.IADD R129, R129, 0x1, -R28 ;  /* 0x0000000181818824 */ /* 0x000fc800078e0a1c */
[----:B------:R-:W-:Y:S01]  /*2360*/  @!P5 IMAD.MOV R121, RZ, RZ, -R121 ;  /* 0x000000ffff79d224 */ /* 0x000fe200078e0a79 */
[C---:B------:R-:W-:Y:S01]  /*2370*/  ISETP.GT.U32.AND P5, PT, R28.reuse, R129, PT ;  /* 0x000000811c00720c */ /* 0x040fe20003fa4070 */
[----:B------:R-:W-:Y:S01]  /*2380*/  @!P4 IMAD.IADD R117, R117, 0x1, -R28 ;  /* 0x000000017575c824 */ /* 0x000fe200078e0a1c */
[----:B------:R-:W-:-:S04]  /*2390*/  ISETP.GT.U32.AND P0, PT, R28, R125, PT ;  /* 0x0000007d1c00720c */ /* 0x000fc80003f04070 */
[----:B------:R-:W-:Y:S01]  /*23a0*/  ISETP.GT.U32.AND P4, PT, R28, R117, PT ;  /* 0x000000751c00720c */ /* 0x000fe20003f84070 */
[----:B------:R-:W-:Y:S01]  /*23b0*/  @!P6 IMAD.MOV R123, RZ, RZ, -R123 ;  /* 0x000000ffff7be224 */ /* 0x000fe200078e0a7b */
[----:B------:R-:W-:-:S05]  /*23c0*/  ISETP.GE.AND P6, PT, R44, RZ, PT ;  /* 0x000000ff2c00720c */ /* 0x000fca0003fc6270 */
[--C-:B------:R-:W-:Y:S01]  /*23d0*/  @!P5 IMAD.IADD R129, R129, 0x1, -R28.reuse ;  /* 0x000000018181d824 */ /* 0x100fe200078e0a1c */
[----:B------:R-:W-:Y:S01]  /*23e0*/  ISETP.GE.AND P5, PT, R52, RZ, PT ;  /* 0x000000ff3400720c */ /* 0x000fe20003fa6270 */
[----:B------:R-:W-:Y:S01]  /*23f0*/  @!P0 IMAD.IADD R125, R125, 0x1, -R28 ;  /* 0x000000017d7d8824 */ /* 0x000fe200078e0a1c */
[----:B------:R-:W-:Y:S02]  /*2400*/  SHF.R.U32.HI R30, RZ, 0x3, R84 ;  /* 0x00000003ff1e7819 */ /* 0x000fe40000011654 */
[----:B------:R-:W-:Y:S01]  /*2410*/  ISETP.GE.AND P0, PT, R50, RZ, PT ;  /* 0x000000ff3200720c */ /* 0x000fe20003f06270 */
[----:B------:R-:W-:Y:S01]  /*2420*/  @!P4 IMAD.IADD R117, R117, 0x1, -R28 ;  /* 0x000000017575c824 */ /* 0x000fe200078e0a1c */
[----:B------:R-:W-:Y:S01]  /*2430*/  LOP3.LUT P4, RZ, R30, 0x1, RZ, 0xc0, !PT ;  /* 0x000000011eff7812 */ /* 0x000fe2000788c0ff */
[----:B------:R-:W-:Y:S01]  /*2440*/  @!P6 IMAD.MOV R125, RZ, RZ, -R125 ;  /* 0x000000ffff7de224 */ /* 0x000fe200078e0a7d */
[----:B------:R-:W-:Y:S01]  /*2450*/  ISETP.NE.AND P6, PT, R127, RZ, PT ;  /* 0x000000ff7f00720c */ /* 0x000fe20003fc5270 */
[----:B------:R-:W-:Y:S01]  /*2460*/  IMAD R115, R4, 0x1c, RZ ;  /* 0x0000001c04737824 */ /* 0x000fe200078e02ff */
[----:B------:R-:W-:Y:S01]  /*2470*/  LOP3.LUT R127, RZ, R127, RZ, 0x33, !PT ;  /* 0x0000007fff7f7212 */ /* 0x000fe200078e33ff */
[----:B------:R-:W-:Y:S01]  /*2480*/  IMAD.MOV.U32 R44, RZ, RZ, R117 ;  /* 0x000000ffff2c7224 */ /* 0x000fe200078e0075 */
[----:B------:R-:W-:-:S02]  /*2490*/  LOP3.LUT R30, R10, 0x1f, RZ, 0xc0, !PT ;  /* 0x0000001f0a1e7812 */ /* 0x000fc400078ec0ff */
[----:B------:R-:W-:Y:S01]  /*24a0*/  SHF.R.S32.HI R117, RZ, 0x1f, R115 ;  /* 0x0000001fff757819 */ /* 0x000fe20000011473 */
[----:B------:R-:W-:Y:S01]  /*24b0*/  @!P5 IMAD.MOV R44, RZ, RZ, -R44 ;  /* 0x000000ffff2cd224 */ /* 0x000fe200078e0a2c */
[----:B------:R-:W-:Y:S01]  /*24c0*/  SEL R46, R127, R40, !P6 ;  /* 0x000000287f2e7207 */ /* 0x000fe20007000000 */
[----:B------:R-:W-:Y:S01]  /*24d0*/  IMAD R40, R30, R5, RZ ;  /* 0x000000051e287224 */ /* 0x000fe200078e02ff */
[----:B------:R-:W-:Y:S01]  /*24e0*/  IADD3 R118, P5, PT, R115, R6, RZ ;  /* 0x0000000673767210 */ /* 0x000fe20007fbe0ff */
[----:B------:R-:W-:Y:S01]  /*24f0*/  @!P0 IMAD.MOV R129, RZ, RZ, -R129 ;  /* 0x000000ffff818224 */ /* 0x000fe200078e0a81 */
[C---:B------:R-:W-:Y:S02]  /*2500*/  SEL R131, R127.reuse, R119, !P6 ;  /* 0x000000777f837207 */ /* 0x040fe40007000000 */
[----:B------:R-:W-:Y:S01]  /*2510*/  SEL R135, R127, R125, !P6 ;  /* 0x0000007d7f877207 */ /* 0x000fe20007000000 */
[----:B------:R-:W-:Y:S01]  /*2520*/  IMAD.X R119, R117, 0x1, R7, P5 ;  /* 0x0000000175777824 */ /* 0x000fe200028e0607 */
[----:B------:R-:W-:Y:S01]  /*2530*/  SEL R50, R127, R121, !P6 ;  /* 0x000000797f327207 */ /* 0x000fe20007000000 */
[----:B------:R-:W-:Y:S01]  /*2540*/  IMAD R125, R46, UR4, RZ ;  /* 0x000000042e7d7c24 */ /* 0x000fe2000f8e02ff */
[----:B------:R-:W-:-:S02]  /*2550*/  IADD3 R54, P5, PT, R40, UR18, RZ ;  /* 0x0000001228367c10 */ /* 0x000fc4000ffbe0ff */
[----:B------:R-:W-:Y:S02]  /*2560*/  PRMT R94, RZ, 0x7610, R94 ;  /* 0x00007610ff5e7816 */ /* 0x000fe4000000005e */
[C---:B------:R-:W-:Y:S02]  /*2570*/  SEL R42, R127.reuse, R42, !P6 ;  /* 0x0000002a7f2a7207 */ /* 0x040fe40007000000 */
[C---:B------:R-:W-:Y:S02]  /*2580*/  SEL R133, R127.reuse, R123, !P6 ;  /* 0x0000007b7f857207 */ /* 0x040fe40007000000 */
[C---:B------:R-:W-:Y:S01]  /*2590*/  SEL R137, R127.reuse, R129, !P6 ;  /* 0x000000817f897207 */ /* 0x040fe20007000000 */
[----:B------:R-:W-:Y:S01]  /*25a0*/  IMAD R129, R50, UR4, RZ ;  /* 0x0000000432817c24 */ /* 0x000fe2000f8e02ff */
[----:B------:R-:W-:Y:S01]  /*25b0*/  SEL R48, R127, R44, !P6 ;  /* 0x0000002c7f307207 */ /* 0x000fe20007000000 */
[----:B------:R0:W4:Y:S01]  /*25c0*/  @P4 LDG.E.U8 R94, desc[UR22][R118.64] ;  /* 0x00000016765e4981 */ /* 0x000122000c1e1100 */
[----:B------:R-:W-:-:S02]  /*25d0*/  LEA.HI.X.SX32 R96, R40, UR19, 0x1, P5 ;  /* 0x0000001328607c11 */ /* 0x000fc4000a8f0eff */
[----:B------:R-:W-:Y:S02]  /*25e0*/  SHF.R.U32.HI R44, RZ, 0x2, R84 ;  /* 0x00000002ff2c7819 */ /* 0x000fe40000011654 */
[----:B------:R-:W-:Y:S01]  /*25f0*/  IADD3 R40, P6, PT, R125, R54, RZ ;  /* 0x000000367d287210 */ /* 0x000fe20007fde0ff */
[----:B------:R-:W-:Y:S01]  /*2600*/  IMAD R133, R133, UR4, RZ ;  /* 0x0000000485857c24 */ /* 0x000fe2000f8e02ff */
[----:B------:R-:W-:Y:S02]  /*2610*/  LOP3.LUT P4, RZ, R44, 0x1, RZ, 0xc0, !PT ;  /* 0x000000012cff7812 */ /* 0x000fe4000788c0ff */
[----:B------:R-:W-:Y:S02]  /*2620*/  LEA.HI.X.SX32 R125, R125, R96, 0x1, P6 ;  /* 0x000000607d7d7211 */ /* 0x000fe400030f0eff */
[----:B------:R-:W-:Y:S01]  /*2630*/  IADD3 R44, P6, PT, R129, R54, RZ ;  /* 0x00000036812c7210 */ /* 0x000fe20007fde0ff */
[----:B------:R-:W-:Y:S02]  /*2640*/  IMAD R139, R48, UR4, RZ ;  /* 0x00000004308b7c24 */ /* 0x000fe4000f8e02ff */
[----:B------:R-:W-:Y:S01]  /*2650*/  IMAD R137, R137, UR4, RZ ;  /* 0x0000000489897c24 */ /* 0x000fe2000f8e02ff */
[----:B------:R-:W-:-:S02]  /*2660*/  LEA.HI.X.SX32 R129, R129, R96, 0x1, P6 ;  /* 0x0000006081817211 */ /* 0x000fc400030f0eff */
[----:B------:R-:W-:Y:S01]  /*2670*/  IADD3 R48, P6, PT, R133, R54, RZ ;  /* 0x0000003685307210 */ /* 0x000fe20007fde0ff */
[----:B------:R-:W-:Y:S02]  /*2680*/  VIADD R28, R113, 0x1f ;  /* 0x0000001f711c7836 */ /* 0x000fe40000000000 */
[----:B------:R-:W-:Y:S01]  /*2690*/  IMAD R121, R4, 0x1d, RZ ;  /* 0x0000001d04797824 */ /* 0x000fe200078e02ff */
[----:B------:R-:W-:Y:S02]  /*26a0*/  LEA.HI.X.SX32 R133, R133, R96, 0x1, P6 ;  /* 0x0000006085857211 */ /* 0x000fe400030f0eff */
[----:B------:R-:W-:Y:S02]  /*26b0*/  IADD3 R52, P6, PT, R137, R54, RZ ;  /* 0x0000003689347210 */ /* 0x000fe40007fde0ff */
[----:B------:R-:W-:Y:S02]  /*26c0*/  SHF.R.U32.HI R84, RZ, 0x1, R84 ;  /* 0x00000001ff547819 */ /* 0x000fe40000011654 */
[----:B------:R-:W-:-:S02]  /*26d0*/  ISETP.GT.AND P0, PT, R28, 0x1f, PT ;  /* 0x0000001f1c00780c */ /* 0x000fc40003f04270 */
[----:B------:R-:W-:Y:S02]  /*26e0*/  SHF.R.S32.HI R123, RZ, 0x1f, R121 ;  /* 0x0000001fff7b7819 */ /* 0x000fe40000011479 */
[----:B------:R-:W-:Y:S02]  /*26f0*/  IADD3 R112, P5, PT, R121, R6, RZ ;  /* 0x0000000679707210 */ /* 0x000fe40007fbe0ff */
[----:B------:R-:W-:Y:S01]  /*2700*/  LEA.HI.X.SX32 R137, R137, R96, 0x1, P6 ;  /* 0x0000006089897211 */ /* 0x000fe200030f0eff */
[----:B------:R-:W-:Y:S01]  /*2710*/  IMAD R127, R42, UR4, RZ ;  /* 0x000000042a7f7c24 */ /* 0x000fe2000f8e02ff */
[----:B------:R-:W-:Y:S02]  /*2720*/  LOP3.LUT P6, RZ, R84, 0x1, RZ, 0xc0, !PT ;  /* 0x0000000154ff7812 */ /* 0x000fe400078cc0ff */
[----:B------:R-:W-:Y:S01]  /*2730*/  ISETP.LT.AND P0, PT, R30, R113, P0 ;  /* 0x000000711e00720c */ /* 0x000fe20000701270 */
[----:B------:R-:W-:Y:S01]  /*2740*/  IMAD.X R113, R123, 0x1, R7, P5 ;  /* 0x000000017b717824 */ /* 0x000fe200028e0607 */
[----:B------:R-:W-:Y:S01]  /*2750*/  PRMT R84, RZ, 0x7610, R84 ;  /* 0x00007610ff547816 */ /* 0x000fe20000000054 */
[----:B------:R-:W-:Y:S01]  /*2760*/  IMAD R141, R4, 0x1e, RZ ;  /* 0x0000001e048d7824 */ /* 0x000fe200078e02ff */
[----:B------:R-:W-:Y:S01]  /*2770*/  IADD3 R42, P5, PT, R127, R54, RZ ;  /* 0x000000367f2a7210 */ /* 0x000fe20007fbe0ff */
[----:B------:R-:W-:-:S03]  /*2780*/  IMAD R131, R131, UR4, RZ ;  /* 0x0000000483837c24 */ /* 0x000fc6000f8e02ff */
[----:B------:R-:W4:Y:S01]  /*2790*/  @P4 LDG.E.U8 R84, desc[UR22][R112.64] ;  /* 0x0000001670544981 */ /* 0x000f22000c1e1100 */
[----:B------:R-:W-:Y:S01]  /*27a0*/  SHF.R.S32.HI R145, RZ, 0x1f, R141 ;  /* 0x0000001fff917819 */ /* 0x000fe2000001148d */
[----:B------:R-:W-:Y:S01]  /*27b0*/  IMAD R143, R4, 0x1f, RZ ;  /* 0x0000001f048f7824 */ /* 0x000fe200078e02ff */
[----:B0-----:R-:W-:Y:S01]  /*27c0*/  IADD3 R118, P4, PT, R141, R6, RZ ;  /* 0x000000068d767210 */ /* 0x001fe20007f9e0ff */
[----:B------:R-:W-:Y:S01]  /*27d0*/  IMAD R135, R135, UR4, RZ ;  /* 0x0000000487877c24 */ /* 0x000fe2000f8e02ff */
[----:B------:R-:W-:Y:S02]  /*27e0*/  LEA.HI.X.SX32 R127, R127, R96, 0x1, P5 ;  /* 0x000000607f7f7211 */ /* 0x000fe400028f0eff */
[----:B------:R-:W-:Y:S01]  /*27f0*/  IADD3 R46, P5, PT, R131, R54, RZ ;  /* 0x00000036832e7210 */ /* 0x000fe20007fbe0ff */
[----:B------:R-:W-:Y:S01]  /*2800*/  IMAD.X R119, R145, 0x1, R7, P4 ;  /* 0x0000000191777824 */ /* 0x000fe200020e0607 */
[----:B------:R-:W-:Y:S02]  /*2810*/  SHF.R.S32.HI R153, RZ, 0x1f, R143 ;  /* 0x0000001fff997819 */ /* 0x000fe4000001148f */
[----:B------:R-:W-:-:S02]  /*2820*/  IADD3 R6, P4, PT, R143, R6, RZ ;  /* 0x000000068f067210 */ /* 0x000fc40007f9e0ff */
[----:B------:R-:W-:Y:S02]  /*2830*/  LEA.HI.X.SX32 R131, R131, R96, 0x1, P5 ;  /* 0x0000006083837211 */ /* 0x000fe400028f0eff */
[----:B------:R-:W-:Y:S01]  /*2840*/  IADD3 R50, P5, PT, R135, R54, RZ ;  /* 0x0000003687327210 */ /* 0x000fe20007fbe0ff */
[----:B------:R-:W-:Y:S01]  /*2850*/  IMAD.X R7, R153, 0x1, R7, P4 ;  /* 0x0000000199077824 */ /* 0x000fe200020e0607 */
[----:B------:R-:W-:Y:S02]  /*2860*/  PRMT R98, RZ, 0x7610, R98 ;  /* 0x00007610ff627816 */ /* 0x000fe40000000062 */
[----:B------:R-:W-:Y:S02]  /*2870*/  LEA.HI.X.SX32 R135, R135, R96, 0x1, P5 ;  /* 0x0000006087877211 */ /* 0x000fe400028f0eff */
[----:B------:R-:W-:Y:S02]  /*2880*/  PRMT R157, RZ, 0x7610, R157 ;  /* 0x00007610ff9d7816 */ /* 0x000fe4000000009d */
[----:B------:R0:W4:Y:S01]  /*2890*/  @!P2 LDG.E.U8 R98, desc[UR22][R6.64] ;  /* 0x000000160662a981 */ /* 0x000122000c1e1100 */
[----:B------:R-:W-:-:S02]  /*28a0*/  IADD3 R54, P5, PT, R139, R54, RZ ;  /* 0x000000368b367210 */ /* 0x000fc40007fbe0ff */
[----:B------:R-:W-:Y:S01]  /*28b0*/  PRMT R159, RZ, 0x7610, R159 ;  /* 0x00007610ff9f7816 */ /* 0x000fe2000000009f */
[----:B0-----:R-:W-:Y:S02]  /*28c0*/  @P0 IMAD.MOV.U32 R6, RZ, RZ, R50 ;  /* 0x000000ffff060224 */ /* 0x001fe400078e0032 */
[----:B------:R-:W-:Y:S01]  /*28d0*/  @P0 IMAD.MOV.U32 R7, RZ, RZ, R135 ;  /* 0x000000ffff070224 */ /* 0x000fe200078e0087 */
[----:B------:R-:W-:-:S04]  /*28e0*/  LEA.HI.X.SX32 R139, R139, R96, 0x1, P5 ;  /* 0x000000608b8b7211 */ /* 0x000fc800028f0eff */
[----:B------:R0:W4:Y:S01]  /*28f0*/  @P0 LDG.E.U8 R157, desc[UR22][R6.64] ;  /* 0x00000016069d0981 */ /* 0x000122000c1e1100 */
[----:B------:R-:W-:Y:S01]  /*2900*/  PRMT R96, RZ, 0x7610, R96 ;  /* 0x00007610ff607816 */ /* 0x000fe20000000060 */
[----:B------:R-:W-:Y:S01]  /*2910*/  @P0 IMAD.MOV.U32 R124, RZ, RZ, R40 ;  /* 0x000000ffff7c0224 */ /* 0x000fe200078e0028 */
[----:B------:R-:W-:Y:S01]  /*2920*/  PRMT R147, RZ, 0x7610, R147 ;  /* 0x00007610ff937816 */ /* 0x000fe20000000093 */
[----:B------:R-:W-:Y:S01]  /*2930*/  @P0 IMAD.MOV.U32 R126, RZ, RZ, R42 ;  /* 0x000000ffff7e0224 */ /* 0x000fe200078e002a */
[----:B------:R-:W-:Y:S01]  /*2940*/  PRMT R149, RZ, 0x7610, R149 ;  /* 0x00007610ff957816 */ /* 0x000fe20000000095 */
[----:B------:R-:W-:Y:S01]  /*2950*/  @P0 IMAD.MOV.U32 R128, RZ, RZ, R44 ;  /* 0x000000ffff800224 */ /* 0x000fe200078e002c */
[----:B------:R-:W-:Y:S01]  /*2960*/  PRMT R151, RZ, 0x7610, R151 ;  /* 0x00007610ff977816 */ /* 0x000fe20000000097 */
[----:B------:R-:W-:Y:S01]  /*2970*/  @P0 IMAD.MOV.U32 R130, RZ, RZ, R46 ;  /* 0x000000ffff820224 */ /* 0x000fe200078e002e */
[----:B------:R-:W-:Y:S01]  /*2980*/  PRMT R155, RZ, 0x7610, R155 ;  /* 0x00007610ff9b7816 */ /* 0x000fe2000000009b */
[----:B0-----:R-:W-:Y:S01]  /*2990*/  @P0 IMAD.MOV.U32 R6, RZ, RZ, R52 ;  /* 0x000000ffff060224 */ /* 0x001fe200078e0034 */
[----:B------:R-:W-:Y:S01]  /*29a0*/  PRMT R113, RZ, 0x7610, R113 ;  /* 0x00007610ff717816 */ /* 0x000fe20000000071 */
[----:B------:R-:W-:Y:S01]  /*29b0*/  @P0 IMAD.MOV.U32 R7, RZ, RZ, R137 ;  /* 0x000000ffff070224 */ /* 0x000fe200078e0089 */
[----:B------:R-:W-:Y:S01]  /*29c0*/  PRMT R161, RZ, 0x7610, R161 ;  /* 0x00007610ffa17816 */ /* 0x000fe200000000a1 */
[----:B------:R-:W-:Y:S01]  /*29d0*/  @P0 IMAD.MOV.U32 R132, RZ, RZ, R48 ;  /* 0x000000ffff840224 */ /* 0x000fe200078e0030 */
[----:B------:R-:W4:Y:S04]  /*29e0*/  @P6 LDG.E.U8 R96, desc[UR22][R118.64] ;  /* 0x0000001676606981 */ /* 0x000f28000c1e1100 */
[----:B------:R0:W4:Y:S04]  /*29f0*/  @P0 LDG.E.U8 R159, desc[UR22][R6.64] ;  /* 0x00000016069f0981 */ /* 0x000128000c1e1100 */
[----:B------:R-:W4:Y:S04]  /*2a00*/  @P0 LDG.E.U8 R147, desc[UR22][R124.64] ;  /* 0x000000167c930981 */ /* 0x000f28000c1e1100 */
[----:B------:R-:W4:Y:S01]  /*2a10*/  @P0 LDG.E.U8 R149, desc[UR22][R126.64] ;  /* 0x000000167e950981 */ /* 0x000f22000c1e1100 */
[----:B0-----:R-:W-:-:S02]  /*2a20*/  @P0 IMAD.MOV.U32 R6, RZ, RZ, R54 ;  /* 0x000000ffff060224 */ /* 0x001fc400078e0036 */
[----:B------:R-:W-:Y:S01]  /*2a30*/  @P0 IMAD.MOV.U32 R7, RZ, RZ, R139 ;  /* 0x000000ffff070224 */ /* 0x000fe200078e008b */
[----:B------:R-:W4:Y:S04]  /*2a40*/  @P0 LDG.E.U8 R151, desc[UR22][R128.64] ;  /* 0x0000001680970981 */ /* 0x000f28000c1e1100 */
[----:B------:R-:W4:Y:S04]  /*2a50*/  @P0 LDG.E.U8 R155, desc[UR22][R130.64] ;  /* 0x00000016829b0981 */ /* 0x000f28000c1e1100 */
[----:B------:R-:W4:Y:S04]  /*2a60*/  @P0 LDG.E.U8 R113, desc[UR22][R132.64] ;  /* 0x0000001684710981 */ /* 0x000f28000c1e1100 */
[----:B------:R-:W4:Y:S01]  /*2a70*/  @P0 LDG.E.U8 R161, desc[UR22][R6.64] ;  /* 0x0000001606a10981 */ /* 0x000f22000c1e1100 */
[----:B------:R-:W-:-:S02]  /*2a80*/  LOP3.LUT R179, R10, 0x7f, RZ, 0xc0, !PT ;  /* 0x0000007f0ab37812 */ /* 0x000fc400078ec0ff */
[----:B------:R-:W-:Y:S01]  /*2a90*/  LOP3.LUT R102, R10, 0x80, RZ, 0xc0, !PT ;  /* 0x000000800a667812 */ /* 0x000fe200078ec0ff */
[----:B------:R-:W-:-:S04]  /*2aa0*/  @!UP0 UIADD3 UR4, UPT, UPT, -UR8, 0x100000, URZ ;  /* 0x0010000008048890 */ /* 0x000fc8000fffe1ff */
[----:B------:R-:W-:Y:S02]  /*2ab0*/  @!UP0 USHF.L.U32 UR5, UR4, 0xb, URZ ;  /* 0x0000000b04058899 */ /* 0x000fe400080006ff */
[----:B------:R-:W-:Y:S01]  /*2ac0*/  @!UP0 USHF.L.U32 UR4, UR4, 0x1, URZ ;  /* 0x0000000104048899 */ /* 0x000fe200080006ff */
[----:B------:R-:W-:Y:S01]  /*2ad0*/  SHF.R.S32.HI R100, RZ, 0x7, R10 ;  /* 0x00000007ff647819 */ /* 0x000fe2000001140a */
[----:B------:R-:W-:Y:S01]  /*2ae0*/  IMAD R179, R102, 0x20, R179 ;  /* 0x0000002066b37824 */ /* 0x000fe200078e02b3 */
[----:B------:R-:W-:Y:S02]  /*2af0*/  VOTEU.ALL UP0, P3 ;  /* 0x0000000000ff7886 */ /* 0x000fe40001800000 */
[----:B------:R-:W-:Y:S02]  /*2b00*/  SGXT R100, R100, 0x1 ;  /* 0x000000016464781a */ /* 0x000fe40000000200 */
[C---:B------:R-:W-:Y:S02]  /*2b10*/  LOP3.LUT R181, R179.reuse, 0x10, RZ, 0x3c, !PT ;  /* 0x00000010b3b57812 */ /* 0x040fe400078e3cff */
[----:B------:R-:W-:-:S02]  /*2b20*/  LOP3.LUT R183, R179, 0x20, RZ, 0x3c, !PT ;  /* 0x00000020b3b77812 */ /* 0x000fc400078e3cff */
[C---:B------:R-:W-:Y:S01]  /*2b30*/  LOP3.LUT R185, R179.reuse, 0x30, RZ, 0x3c, !PT ;  /* 0x00000030b3b97812 */ /* 0x040fe200078e3cff */
[----:B------:R0:W1:Y:S01]  /*2b40*/  @!UP0 SYNCS.EXCH.64 URZ, [UR11+0x5008], UR4 ;  /* 0x005008040bff85b2 */ /* 0x0000620008000100 */
[----:B------:R-:W-:Y:S01]  /*2b50*/  LOP3.LUT R119, R100, 0x90, RZ, 0xc0, !PT ;  /* 0x0000009064777812 */ /* 0x000fe200078ec0ff */
[----:B--2---:R0:W-:Y:S01]  /*2b60*/  STS.U8 [R179+UR11], R16 ;  /* 0x00000010b3007988 */ /* 0x0041e2000800000b */
[C---:B------:R-:W-:Y:S02]  /*2b70*/  LOP3.LUT R189, R179.reuse, 0x40, RZ, 0x3c, !PT ;  /* 0x00000040b3bd7812 */ /* 0x040fe400078e3cff */
[C---:B------:R-:W-:Y:S01]  /*2b80*/  LOP3.LUT R191, R179.reuse, 0x50, RZ, 0x3c, !PT ;  /* 0x00000050b3bf7812 */ /* 0x040fe200078e3cff */
[----:B------:R0:W-:Y:S01]  /*2b90*/  STS.U8 [R179+UR11+0x400], R36 ;  /* 0x00040024b3007988 */ /* 0x0001e2000800000b */
[----:B------:R-:W-:-:S03]  /*2ba0*/  LOP3.LUT R193, R179, 0x60, RZ, 0x3c, !PT ;  /* 0x00000060b3c17812 */ /* 0x000fc600078e3cff */
[----:B------:R0:W-:Y:S01]  /*2bb0*/  STS.U8 [R179+UR11+0x800], R38 ;  /* 0x00080026b3007988 */ /* 0x0001e2000800000b */
[----:B------:R-:W-:-:S03]  /*2bc0*/  LOP3.LUT R195, R179, 0x70, RZ, 0x3c, !PT ;  /* 0x00000070b3c37812 */ /* 0x000fc600078e3cff */
[----:B------:R0:W-:Y:S01]  /*2bd0*/  STS.U8 [R179+UR11+0xc00], R58 ;  /* 0x000c003ab3007988 */ /* 0x0001e2000800000b */
[----:B------:R-:W-:-:S03]  /*2be0*/  LOP3.LUT R10, R119, 0x7f, R10, 0x78, !PT ;  /* 0x0000007f770a7812 */ /* 0x000fc600078e780a */
[----:B---3--:R0:W-:Y:S04]  /*2bf0*/  STS.U8 [R181+UR11+0x80], R20 ;  /* 0x00008014b5007988 */ /* 0x0081e8000800000b */
[----:B------:R0:W-:Y:S04]  /*2c00*/  STS.U8 [R181+UR11+0x480], R56 ;  /* 0x00048038b5007988 */ /* 0x0001e8000800000b */
[----:B------:R0:W-:Y:S04]  /*2c10*/  STS.U8 [R181+UR11+0x880], R72 ;  /* 0x00088048b5007988 */ /* 0x0001e8000800000b */
[----:B------:R0:W-:Y:S04]  /*2c20*/  STS.U8 [R181+UR11+0xc80], R88 ;  /* 0x000c8058b5007988 */ /* 0x0001e8000800000b */
[----:B-----5:R0:W-:Y:S04]  /*2c30*/  STS.U8 [R183+UR11+0x100], R18 ;  /* 0x00010012b7007988 */ /* 0x0201e8000800000b */
[----:B------:R0:W-:Y:S04]  /*2c40*/  STS.U8 [R183+UR11+0x500], R60 ;  /* 0x0005003cb7007988 */ /* 0x0001e8000800000b */
[----:B------:R0:W-:Y:S04]  /*2c50*/  STS.U8 [R183+UR11+0x900], R74 ;  /* 0x0009004ab7007988 */ /* 0x0001e8000800000b */
[----:B------:R0:W-:Y:S04]  /*2c60*/  STS.U8 [R183+UR11+0xd00], R90 ;  /* 0x000d005ab7007988 */ /* 0x0001e8000800000b */
[----:B------:R0:W-:Y:S04]  /*2c70*/  STS.U8 [R185+UR11+0x180], R22 ;  /* 0x00018016b9007988 */ /* 0x0001e8000800000b */
[----:B------:R0:W-:Y:S04]  /*2c80*/  STS.U8 [R185+UR11+0x580], R62 ;  /* 0x0005803eb9007988 */ /* 0x0001e8000800000b */
[----:B------:R0:W-:Y:S04]  /*2c90*/  STS.U8 [R185+UR11+0x980], R78 ;  /* 0x0009804eb9007988 */ /* 0x0001e8000800000b */
[----:B------:R0:W-:Y:S04]  /*2ca0*/  STS.U8 [R185+UR11+0xd80], R92 ;  /* 0x000d805cb9007988 */ /* 0x0001e8000800000b */
[----:B----4-:R0:W-:Y:S04]  /*2cb0*/  STS.U8 [R189+UR11+0x200], R24 ;  /* 0x00020018bd007988 */ /* 0x0101e8000800000b */
[----:B------:R0:W-:Y:S04]  /*2cc0*/  STS.U8 [R189+UR11+0x600], R66 ;  /* 0x00060042bd007988 */ /* 0x0001e8000800000b */
[----:B------:R0:W-:Y:S01]  /*2cd0*/  STS.U8 [R189+UR11+0xa00], R76 ;  /* 0x000a004cbd007988 */ /* 0x0001e2000800000b */
[----:B------:R-:W-:-:S04]  /*2ce0*/  ISETP.NE.U32.AND P0, PT, RZ, UR9, PT ;  /* 0x00000009ff007c0c */ /* 0x000fc8000bf05070 */
[C---:B------:R-:W-:Y:S02]  /*2cf0*/  ISETP.LT.OR P2, PT, R28.reuse, 0x20, P0 ;  /* 0x000000201c00780c */ /* 0x040fe40000741670 */
[----:B------:R-:W-:Y:S01]  /*2d00*/  ISETP.GE.AND P4, PT, R28, 0x40, PT ;  /* 0x000000401c00780c */ /* 0x000fe20003f86270 */
[----:B------:R0:W-:Y:S04]  /*2d10*/  STS.U8 [R189+UR11+0xe00], R94 ;  /* 0x000e005ebd007988 */ /* 0x0001e8000800000b */
        /* <DEDUP_REMOVED lines=19> */
[----:B------:R0:W-:Y:S01]  /*2e50*/  STS.U8 [R10+UR11+0x4700], R161 ;  /* 0x004700a10a007988 */ /* 0x0001e2000800000b */
[----:B-1----:R1:W-:Y:S06]  /*2e60*/  MEMBAR.ALL.CTA ;  /* 0x0000000000007992 */ /* 0x0023ec0000008000 */
[----:B-1----:R-:W1:Y:S02]  /*2e70*/  FENCE.VIEW.ASYNC.S ;  /* 0x00000000000073c6 */ /* 0x002e640000000000 */
[----:B-1----:R-:W-:Y:S06]  /*2e80*/  BAR.SYNC.DEFER_BLOCKING 0x0 ;  /* 0x0000000000007b1d */ /* 0x002fec0000010000 */
[----:B------:R-:W-:Y:S05]  /*2e90*/  @P2 BRA `(.L_x_6) ;  /* 0x00000000005c2947 */ /* 0x000fea0003800000 */
[----:B0-----:R-:W-:Y:S02]  /*2ea0*/  UIADD3 UR4, UPT, UPT, UR11, 0x4000, URZ ;  /* 0x000040000b047890 */ /* 0x001fe4000fffe0ff */
[----:B------:R-:W-:Y:S02]  /*2eb0*/  USHF.R.U32.HI UR6, URZ, 0x4, UR11 ;  /* 0x00000004ff067899 */ /* 0x000fe4000801160b */
[----:B------:R-:W-:Y:S02]  /*2ec0*/  USHF.R.U32.HI UR4, URZ, 0x4, UR4 ;  /* 0x00000004ff047899 */ /* 0x000fe40008011604 */
[----:B------:R-:W-:Y:S01]  /*2ed0*/  USGXT.U32 UR6, UR6, 0xe ;  /* 0x0000000e0606789a */ /* 0x000fe20008000000 */
[----:B------:R-:W-:Y:S01]  /*2ee0*/  UMOV UR14, 0x100 ;  /* 0x00000100000e7882 */ /* 0x000fe20000000000 */
[----:B------:R-:W-:Y:S01]  /*2ef0*/  UMOV UR15, 0x40004040 ;  /* 0x40004040000f7882 */ /* 0x000fe20000000000 */
[----:B------:R-:W-:Y:S01]  /*2f00*/  UMOV UR7, URZ ;  /* 0x000000ff00077c82 */ /* 0x000fe20008000000 */
[----:B------:R-:W-:-:S02]  /*2f10*/  USGXT.U32 UR8, UR4, 0xe ;  /* 0x0000000e0408789a */ /* 0x000fc40008000000 */
[----:B------:R-:W-:Y:S02]  /*2f20*/  UIADD3 UR18, UPT, UPT, UR10, 0x40, URZ ;  /* 0x000000400a127890 */ /* 0x000fe4000fffe0ff */
[----:B------:R-:W-:Y:S01]  /*2f30*/  UIADD3.64 UR14, UPT, UPT, UR6, UR14, URZ ;  /* 0x0000000e060e7297 */ /* 0x000fe2000fffe0ff */
[----:B------:R-:W-:Y:S01]  /*2f40*/  UMOV UR20, 0x0 ;  /* 0x0000000000147882 */ /* 0x000fe20000000000 */
[----:B------:R-:W-:Y:S01]  /*2f50*/  UMOV UR21, 0x8108010 ;  /* 0x0810801000157882 */ /* 0x000fe20000000000 */
[----:B------:R-:W-:Y:S01]  /*2f60*/  UMOV UR4, UR13 ;  /* 0x0000000d00047c82 */ /* 0x000fe20008000000 */
[----:B------:R-:W-:Y:S01]  /*2f70*/  UMOV UR5, URZ ;  /* 0x000000ff00057c82 */ /* 0x000fe20008000000 */
[----:B------:R-:W-:Y:S01]  /*2f80*/  UMOV UR7, 0x40004040 ;  /* 0x4000404000077882 */ /* 0x000fe20000000000 */
[----:B------:R-:W-:Y:S01]  /*2f90*/  UMOV UR9, 0xc0004010 ;  /* 0xc000401000097882 */ /* 0x000fe20000000000 */
[----:B------:R-:W-:Y:S01]  /*2fa0*/  UMOV UR24, 0x0 ;  /* 0x0000000000187882 */ /* 0x000fe20000000000 */
[----:B------:R-:W-:Y:S01]  /*2fb0*/  UMOV UR25, 0x8108010 ;  /* 0x0810801000197882 */ /* 0x000fe20000000000 */
[----:B------:R-:W-:Y:S01]  /*2fc0*/  UMOV UR4, UR4 ;  /* 0x0000000400047c82 */ /* 0x000fe20008000000 */
[----:B------:R1:W-:Y:S01]  /*2fd0*/  UTCQMMA gdesc[UR6], gdesc[UR8], tmem[UR10], tmem[UR20], idesc[UR21], !UPT ;  /* 0x00ff1408060075ea */ /* 0x0003e2000f80030a */
[----:B------:R1:W-:Y:S01]  /*2fe0*/  UTCQMMA gdesc[UR14], gdesc[UR8], tmem[UR18], tmem[UR24], idesc[UR25], !UPT ;  /* 0x00ff18080e0075ea */ /* 0x0003e2000f800312 */
[----:B------:R1:W-:Y:S01]  /*2ff0*/  UTCBAR [UR4], URZ ;  /* 0x000000ff040073e9 */ /* 0x0003e200080000ff */
[----:B------:R-:W-:Y:S01]  /*3000*/  NOP ;  /* 0x0000000000007918 */ /* 0x000fe20000000000 */
.L_x_6:
[----:B01----:R-:W-:Y:S01]  /*3010*/  UMOV UR4, URZ ;  /* 0x000000ff00047c82 */ /* 0x003fe20008000000 */
[----:B------:R-:W-:Y:S05]  /*3020*/  @!P4 BRA `(.L_x_7) ;  /* 0x0000001000c0c947 */ /* 0x000fea0003800000 */
[----:B------:R-:W-:Y:S01]  /*3030*/  SHF.R.S32.HI R7, RZ, 0x1f, R28 ;  /* 0x0000001fff077819 */ /* 0x000fe2000001141c */
[----:B------:R-:W-:Y:S01]  /*3040*/  IMAD.SHL.U32 R197, R4, 0x20, RZ ;  /* 0x0000002004c57824 */ /* 0x000fe200078e00ff */
[----:B------:R-:W-:Y:S01]  /*3050*/  UIADD3 UR4, UPT, UPT, UR11, 0x2000, URZ ;  /* 0x000020000b047890 */ /* 0x000fe2000fffe0ff */
[----:B------:R-:W-:Y:S01]  /*3060*/  IMAD.SHL.U32 R199, R5, 0x20, RZ ;  /* 0x0000002005c77824 */ /* 0x000fe200078e00ff */
[----:B------:R-:W-:Y:S01]  /*3070*/  LEA.HI R7, R7, R28, RZ, 0x5 ;  /* 0x0000001c07077211 */ /* 0x000fe200078f28ff */
[----:B------:R-:W-:Y:S01]  /*3080*/  UIADD3 UR5, UPT, UPT, UR11, 0x4800, URZ ;  /* 0x000048000b057890 */ /* 0x000fe2000fffe0ff */
[----:B------:R-:W-:Y:S01]  /*3090*/  IADD3 R100, P2, P4, R12, UR16, R197 ;  /* 0x000000100c647c10 */ /* 0x000fe2000fc5e0c5 */
[----:B------:R-:W-:Y:S01]  /*30a0*/  USHF.R.U32.HI UR4, URZ, 0x4, UR4 ;  /* 0x00000004ff047899 */ /* 0x000fe20008011604 */
[----:B------:R-:W-:Y:S01]  /*30b0*/  SHF.R.S32.HI R7, RZ, 0x5, R7 ;  /* 0x00000005ff077819 */ /* 0x000fe20000011407 */
[----:B------:R-:W-:Y:S01]  /*30c0*/  USHF.R.U32.HI UR5, URZ, 0x4, UR5 ;  /* 0x00000004ff057899 */ /* 0x000fe20008011605 */
[----:B------:R-:W-:Y:S01]  /*30d0*/  SHF.R.S32.HI R201, RZ, 0x1f, R197 ;  /* 0x0000001fffc97819 */ /* 0x000fe200000114c5 */
[----:B------:R-:W-:Y:S01]  /*30e0*/  USGXT.U32 UR6, UR4, 0xe ;  /* 0x0000000e0406789a */ /* 0x000fe20008000000 */
[----:B------:R-:W-:Y:S01]  /*30f0*/  VIMNMX R7, PT, PT, R7, 0x2, !PT ;  /* 0x0000000207077848 */ /* 0x000fe20007fe0100 */
[----:B------:R-:W-:Y:S01]  /*3100*/  IMAD.MOV.U32 R4, RZ, RZ, RZ ;  /* 0x000000ffff047224 */ /* 0x000fe200078e00ff */
[----:B------:R-:W-:Y:S01]  /*3110*/  IADD3.X R102, PT, PT, R14, UR17, R201, P2, P4 ;  /* 0x000000110e667c10 */ /* 0x000fe200097e84c9 */
[----:B------:R-:W-:Y:S01]  /*3120*/  UMOV UR16, 0x100 ;  /* 0x0000010000107882 */ /* 0x000fe20000000000 */
[----:B------:R-:W-:Y:S01]  /*3130*/  SHF.R.S32.HI R98, RZ, 0x1f, R199 ;  /* 0x0000001fff627819 */ /* 0x000fe200000114c7 */
[----:B------:R-:W-:Y:S01]  /*3140*/  VIADD R12, R7, 0xffffffff ;  /* 0xffffffff070c7836 */ /* 0x000fe20000000000 */
[----:B------:R-:W-:Y:S01]  /*3150*/  UMOV UR17, 0x40004040 ;  /* 0x4000404000117882 */ /* 0x000fe20000000000 */
[----:B------:R-:W-:Y:S01]  /*3160*/  UMOV UR7, URZ ;  /* 0x000000ff00077c82 */ /* 0x000fe20008000000 */
[----:B------:R-:W-:Y:S01]  /*3170*/  USGXT.U32 UR14, UR5, 0xe ;  /* 0x0000000e050e789a */ /* 0x000fe20008000000 */
[----:B------:R-:W0:Y:S01]  /*3180*/  LDCU UR25, c[0x0][0x3a8] ;  /* 0x00007500ff1977ac */ /* 0x000e220008000800 */
[----:B------:R-:W-:Y:S01]  /*3190*/  UIADD3.64 UR16, UPT, UPT, UR6, UR16, URZ ;  /* 0x0000001006107297 */ /* 0x000fe2000fffe0ff */
[----:B------:R-:W-:Y:S01]  /*31a0*/  UMOV UR24, 0x1 ;  /* 0x0000000100187882 */ /* 0x000fe20000000000 */
[----:B------:R-:W-:Y:S01]  /*31b0*/  UMOV UR5, URZ ;  /* 0x000000ff00057c82 */ /* 0x000fe20008000000 */
[----:B------:R-:W-:-:S09]  /*31c0*/  UMOV UR15, 0xc0004010 ;  /* 0xc0004010000f7882 */ /* 0x000fd20000000000 */
.L_x_10:
[----:B------:R-:W-:Y:S01]  /*31d0*/  IMAD.U32 R4, R4, -0x80000000, RZ ;  /* 0x8000000004047824 */ /* 0x000fe200078e00ff */
[----:B------:R-:W-:Y:S02]  /*31e0*/  ISETP.GT.AND P5, PT, R8, 0x1, PT ;  /* 0x000000010800780c */ /* 0x000fe40003fa4270 */
[----:B------:R-:W-:Y:S01]  /*31f0*/  IADD3 R118, P6, PT, R13, R100, RZ ;  /* 0x000000640d767210 */ /* 0x000fe20007fde0ff */
[----:B------:R-:W1:Y:S02]  /*3200*/  SYNCS.PHASECHK.TRANS64.TRYWAIT P2, [UR13], R4 ;  /* 0x00000004ff0075a7 */ /* 0x000e64000804110d */
[----:B01----:R-:W-:Y:S10]  /*3210*/  @!P2 BRA `(.L_x_8) ;  /* 0x0000003000cca947 */ /* 0x003ff40003800000 */
.L_x_16:
[----:B------:R-:W-:Y:S01]  /*3220*/  IMAD.X R119, R15, 0x1, R102, P6 ;  /* 0x000000010f777824 */ /* 0x000fe200030e0666 */
[----:B0-----:R-:W-:Y:S02]  /*3230*/  IADD3 R6, P6, PT, R100, UR25, RZ ;  /* 0x0000001964067c10 */ /* 0x001fe4000ffde0ff */
[----:B------:R-:W-:Y:S02]  /*3240*/  PRMT R16, RZ, 0x7610, R16 ;  /* 0x00007610ff107816 */ /* 0x000fe40000000010 */
[-C--:B------:R-:W-:Y:S01]  /*3250*/  IADD3 R112, P2, PT, R9, R100.reuse, RZ ;  /* 0x0000006409707210 */ /* 0x080fe20007f5e0ff */
[--C-:B------:R-:W-:Y:S01]  /*3260*/  IMAD.X R7, R3, 0x1, R102.reuse, P6 ;  /* 0x0000000103077824 */ /* 0x100fe200030e0666 */
[C---:B------:R-:W-:Y:S02]  /*3270*/  ISETP.GT.AND P6, PT, R8.reuse, 0x4, PT ;  /* 0x000000040800780c */ /* 0x040fe40003fc4270 */
[----:B------:R-:W-:Y:S01]  /*3280*/  ISETP.GT.AND P4, PT, R8, 0x2, PT ;  /* 0x000000020800780c */ /* 0x000fe20003f84270 */
[----:B------:R-:W-:Y:S01]  /*3290*/  IMAD.X R113, R11, 0x1, R102, P2 ;  /* 0x000000010b717824 */ /* 0x000fe200010e0666 */
[----:B------:R0:W2:Y:S01]  /*32a0*/  @P5 LDG.E.U8 R16, desc[UR22][R6.64] ;  /* 0x0000001606105981 */ /* 0x0000a2000c1e1100 */
[----:B------:R-:W-:-:S02]  /*32b0*/  IADD3 R146, P5, PT, R17, R100, RZ ;  /* 0x0000006411927210 */ /* 0x000fc40007fbe0ff */
[----:B------:R-:W-:Y:S02]  /*32c0*/  PRMT R22, RZ, 0x7610, R22 ;  /* 0x00007610ff167816 */ /* 0x000fe40000000016 */
[----:B------:R-:W-:Y:S01]  /*32d0*/  ISETP.GT.AND P2, PT, R8, 0x3, PT ;  /* 0x000000030800780c */ /* 0x000fe20003f44270 */
[----:B------:R-:W-:Y:S01]  /*32e0*/  IMAD.X R147, R19, 0x1, R102, P5 ;  /* 0x0000000113937824 */ /* 0x000fe200028e0666 */
[----:B------:R-:W-:-:S04]  /*32f0*/  PRMT R18, RZ, 0x7610, R18 ;  /* 0x00007610ff127816 */ /* 0x000fc80000000012 */
[----:B------:R-:W3:Y:S01]  /*3300*/  @P6 LDG.E.U8 R22, desc[UR22][R146.64] ;  /* 0x0000001692166981 */ /* 0x000ee2000c1e1100 */
[-C--:B0-----:R-:W-:Y:S02]  /*3310*/  IADD3 R6, P6, PT, R141, R100.reuse, RZ ;  /* 0x000000648d067210 */ /* 0x081fe40007fde0ff */
[----:B------:R-:W-:Y:S01]  /*3320*/  PRMT R20, RZ, 0x7610, R20 ;  /* 0x00007610ff147816 */ /* 0x000fe20000000014 */
[----:B------:R0:W4:Y:S02]  /*3330*/  @P4 LDG.E.U8 R18, desc[UR22][R112.64] ;  /* 0x0000001670124981 */ /* 0x000124000c1e1100 */
[----:B------:R-:W-:Y:S01]  /*3340*/  IMAD.X R7, R145, 0x1, R102, P6 ;  /* 0x0000000191077824 */ /* 0x000fe200030e0666 */
[----:B------:R-:W-:Y:S02]  /*3350*/  ISETP.GT.AND P4, PT, R8, 0x5, PT ;  /* 0x000000050800780c */ /* 0x000fe40003f84270 */
[----:B------:R1:W5:Y:S01]  /*3360*/  @P2 LDG.E.U8 R20, desc[UR22][R118.64] ;  /* 0x0000001676142981 */ /* 0x000362000c1e1100 */
[----:B------:R-:W-:-:S02]  /*3370*/  IADD3 R148, P2, PT, R21, R100, RZ ;  /* 0x0000006415947210 */ /* 0x000fc40007f5e0ff */
[-C--:B0-----:R-:W-:Y:S02]  /*3380*/  IADD3 R112, P6, PT, R121, R100.reuse, RZ ;  /* 0x0000006479707210 */ /* 0x081fe40007fde0ff */
[----:B------:R-:W-:-:S03]  /*3390*/  IADD3 R4, P5, PT, R143, R100, RZ ;  /* 0x000000648f047210 */ /* 0x000fc60007fbe0ff */
[--C-:B------:R-:W-:Y:S01]  /*33a0*/  IMAD.X R113, R123, 0x1, R102.reuse, P6 ;  /* 0x000000017b717824 */ /* 0x100fe200030e0666 */
[-C--:B-1----:R-:W-:Y:S01]  /*33b0*/  IADD3 R118, P6, PT, R115, R100.reuse, RZ ;  /* 0x0000006473767210 */ /* 0x082fe20007fde0ff */
[--C-:B------:R-:W-:Y:S01]  /*33c0*/  IMAD.X R149, R23, 0x1, R102.reuse, P2 ;  /* 0x0000000117957824 */ /* 0x100fe200010e0666 */
[----:B------:R-:W-:Y:S01]  /*33d0*/  ISETP.GT.AND P2, PT, R8, 0x6, PT ;  /* 0x000000060800780c */ /* 0x000fe20003f44270 */
[----:B------:R-:W-:Y:S01]  /*33e0*/  IMAD.X R5, R153, 0x1, R102, P5 ;  /* 0x0000000199057824 */ /* 0x000fe200028e0666 */
[----:B------:R-:W-:Y:S01]  /*33f0*/  PRMT R24, RZ, 0x7610, R24 ;  /* 0x00007610ff187816 */ /* 0x000fe20000000018 */
[----:B------:R-:W-:Y:S01]  /*3400*/  IMAD.X R119, R117, 0x1, R102, P6 ;  /* 0x0000000175777824 */ /* 0x000fe200030e0666 */
[-C--:B------:R-:W-:Y:S02]  /*3410*/  IADD3 R146, P6, PT, R105, R100.reuse, RZ ;  /* 0x0000006469927210 */ /* 0x080fe40007fde0ff */
[----:B------:R-:W-:Y:S02]  /*3420*/  IADD3 R150, P5, PT, R25, R100, RZ ;  /* 0x0000006419967210 */ /* 0x000fe40007fbe0ff */
[----:B------:R0:W2:Y:S01]  /*3430*/  @P4 LDG.E.U8 R24, desc[UR22][R148.64] ;  /* 0x0000001694184981 */ /* 0x0000a2000c1e1100 */
[----:B------:R-:W-:Y:S01]  /*3440*/  PRMT R26, RZ, 0x7610, R26 ;  /* 0x00007610ff1a7816 */ /* 0x000fe2000000001a */
[----:B------:R-:W-:-:S02]  /*3450*/  IMAD.X R147, R111, 0x1, R102, P6 ;  /* 0x000000016f937824 */ /* 0x000fc400030e0666 */
[--C-:B------:R-:W-:Y:S01]  /*3460*/  IMAD.X R151, R27, 0x1, R102.reuse, P5 ;  /* 0x000000011b977824 */ /* 0x100fe200028e0666 */
[C---:B------:R-:W-:Y:S02]  /*3470*/  ISETP.GT.AND P4, PT, R8.reuse, 0x7, PT ;  /* 0x000000070800780c */ /* 0x040fe40003f84270 */
[-C--:B0-----:R-:W-:Y:S02]  /*3480*/  IADD3 R148, P6, PT, R107, R100.reuse, RZ ;  /* 0x000000646b947210 */ /* 0x081fe40007fde0ff */
[----:B------:R0:W2:Y:S01]  /*3490*/  @P2 LDG.E.U8 R26, desc[UR22][R150.64] ;  /* 0x00000016961a2981 */ /* 0x0000a2000c1e1100 */
[-C--:B------:R-:W-:Y:S02]  /*34a0*/  IADD3 R156, P5, PT, R29, R100.reuse, RZ ;  /* 0x000000641d9c7210 */ /* 0x080fe40007fbe0ff */
[--C-:B------:R-:W-:Y:S01]  /*34b0*/  IMAD.X R149, R103, 0x1, R102.reuse, P6 ;  /* 0x0000000167957824 */ /* 0x100fe200030e0666 */
[----:B------:R-:W-:Y:S02]  /*34c0*/  ISETP.GT.AND P2, PT, R8, 0x8, PT ;  /* 0x000000080800780c */ /* 0x000fe40003f44270 */
[----:B0-----:R-:W-:Y:S01]  /*34d0*/  IADD3 R150, P6, PT, R101, R100, RZ ;  /* 0x0000006465967210 */ /* 0x001fe20007fde0ff */
[----:B------:R-:W-:Y:S01]  /*34e0*/  IMAD.X R157, R31, 0x1, R102, P5 ;  /* 0x000000011f9d7824 */ /* 0x000fe200028e0666 */
[----:B------:R-:W-:-:S02]  /*34f0*/  PRMT R32, RZ, 0x7610, R32 ;  /* 0x00007610ff207816 */ /* 0x000fc40000000020 */
[-C--:B------:R-:W-:Y:S01]  /*3500*/  IADD3 R160, P5, PT, R33, R100.reuse, RZ ;  /* 0x0000006421a07210 */ /* 0x080fe20007fbe0ff */
[----:B------:R-:W-:Y:S01]  /*3510*/  IMAD.X R151, R109, 0x1, R102, P6 ;  /* 0x000000016d977824 */ /* 0x000fe200030e0666 */
[-C--:B------:R-:W-:Y:S02]  /*3520*/  IADD3 R154, P6, PT, R47, R100.reuse, RZ ;  /* 0x000000642f9a7210 */ /* 0x080fe40007fde0ff */
[----:B------:R-:W-:Y:S01]  /*3530*/  PRMT R34, RZ, 0x7610, R34 ;  /* 0x00007610ff227816 */ /* 0x000fe20000000022 */
[----:B------:R0:W2:Y:S01]  /*3540*/  @P4 LDG.E.U8 R32, desc[UR22][R156.64] ;  /* 0x000000169c204981 */ /* 0x0000a2000c1e1100 */
[--C-:B------:R-:W-:Y:S01]  /*3550*/  IMAD.X R161, R37, 0x1, R102.reuse, P5 ;  /* 0x0000000125a17824 */ /* 0x100fe200028e0666 */
[----:B------:R-:W-:Y:S01]  /*3560*/  ISETP.GT.AND P4, PT, R8, 0x9, PT ;  /* 0x000000090800780c */ /* 0x000fe20003f84270 */
[----:B------:R-:W-:Y:S01]  /*3570*/  IMAD.X R155, R45, 0x1, R102, P6 ;  /* 0x000000012d9b7824 */ /* 0x000fe200030e0666 */
[-C--:B------:R-:W-:Y:S02]  /*3580*/  IADD3 R164, P5, PT, R41, R100.reuse, RZ ;  /* 0x0000006429a47210 */ /* 0x080fe40007fbe0ff */
[----:B------:R1:W2:Y:S01]  /*3590*/  @P2 LDG.E.U8 R34, desc[UR22][R160.64] ;  /* 0x00000016a0222981 */ /* 0x0002a2000c1e1100 */
[----:B0-----:R-:W-:-:S02]  /*35a0*/  IADD3 R156, P6, PT, R93, R100, RZ ;  /* 0x000000645d9c7210 */ /* 0x001fc40007fde0ff */
[----:B------:R-:W-:Y:S01]  /*35b0*/  ISETP.GT.AND P2, PT, R8, 0xa, PT ;  /* 0x0000000a0800780c */ /* 0x000fe20003f44270 */
[--C-:B------:R-:W-:Y:S02]  /*35c0*/  IMAD.X R165, R49, 0x1, R102.reuse, P5 ;  /* 0x0000000131a57824 */ /* 0x100fe400028e0666 */
[----:B------:R-:W-:Y:S01]  /*35d0*/  IMAD.X R157, R99, 0x1, R102, P6 ;  /* 0x00000001639d7824 */ /* 0x000fe200030e0666 */
[-C--:B------:R-:W-:Y:S02]  /*35e0*/  IADD3 R158, P6, PT, R95, R100.reuse, RZ ;  /* 0x000000645f9e7210 */ /* 0x080fe40007fde0ff */
[----:B------:R-:W-:Y:S02]  /*35f0*/  PRMT R36, RZ, 0x7610, R36 ;  /* 0x00007610ff247816 */ /* 0x000fe40000000024 */
[-C--:B------:R-:W-:Y:S01]  /*3600*/  IADD3 R168, P5, PT, R43, R100.reuse, RZ ;  /* 0x000000642ba87210 */ /* 0x080fe20007fbe0ff */
[----:B------:R-:W-:Y:S01]  /*3610*/  IMAD.X R159, R91, 0x1, R102, P6 ;  /* 0x000000015b9f7824 */ /* 0x000fe200030e0666 */
[----:B-1----:R-:W-:-:S02]  /*3620*/  IADD3 R160, P6, PT, R89, R100, RZ ;  /* 0x0000006459a07210 */ /* 0x002fc40007fde0ff */
[----:B------:R-:W-:Y:S01]  /*3630*/  PRMT R38, RZ, 0x7610, R38 ;  /* 0x00007610ff267816 */ /* 0x000fe20000000026 */
[----:B------:R0:W3:Y:S01]  /*3640*/  @P4 LDG.E.U8 R36, desc[UR22][R164.64] ;  /* 0x00000016a4244981 */ /* 0x0000e2000c1e1100 */
[--C-:B------:R-:W-:Y:S01]  /*3650*/  IMAD.X R169, R51, 0x1, R102.reuse, P5 ;  /* 0x0000000133a97824 */ /* 0x100fe200028e0666 */
[----:B------:R-:W-:Y:S01]  /*3660*/  ISETP.GT.AND P4, PT, R8, 0xb, PT ;  /* 0x0000000b0800780c */ /* 0x000fe20003f84270 */
[----:B------:R-:W-:Y:S01]  /*3670*/  IMAD.X R161, R97, 0x1, R102, P6 ;  /* 0x0000000161a17824 */ /* 0x000fe200030e0666 */
[-C--:B------:R-:W-:Y:S02]  /*3680*/  IADD3 R174, P5, PT, R53, R100.reuse, RZ ;  /* 0x0000006435ae7210 */ /* 0x080fe40007fbe0ff */
[-C--:B------:R-:W-:Y:S01]  /*3690*/  IADD3 R162, P6, PT, R83, R100.reuse, RZ ;  /* 0x0000006453a27210 */ /* 0x080fe20007fde0ff */
[----:B------:R1:W3:Y:S01]  /*36a0*/  @P2 LDG.E.U8 R38, desc[UR22][R168.64] ;  /* 0x00000016a8262981 */ /* 0x0002e2000c1e1100 */
[----:B------:R-:W-:Y:S02]  /*36b0*/  PRMT R56, RZ, 0x7610, R56 ;  /* 0x00007610ff387816 */ /* 0x000fe40000000038 */
[----:B0-----:R-:W-:Y:S01]  /*36c0*/  IADD3 R164, P2, PT, R81, R100, RZ ;  /* 0x0000006451a47210 */ /* 0x001fe20007f5e0ff */
[----:B------:R-:W-:-:S02]  /*36d0*/  IMAD.X R175, R55, 0x1, R102, P5 ;  /* 0x0000000137af7824 */ /* 0x000fc400028e0666 */
[--C-:B------:R-:W-:Y:S01]  /*36e0*/  IMAD.X R163, R87, 0x1, R102.reuse, P6 ;  /* 0x0000000157a37824 */ /* 0x100fe200030e0666 */
[-C--:B------:R-:W-:Y:S01]  /*36f0*/  IADD3 R166, P6, PT, R77, R100.reuse, RZ ;  /* 0x000000644da67210 */ /* 0x080fe20007fde0ff */
[--C-:B------:R-:W-:Y:S01]  /*3700*/  IMAD.X R165, R85, 0x1, R102.reuse, P2 ;  /* 0x0000000155a57824 */ /* 0x100fe200010e0666 */
[C---:B------:R-:W-:Y:S01]  /*3710*/  ISETP.GT.AND P5, PT, R8.reuse, 0xc, PT ;  /* 0x0000000c0800780c */ /* 0x040fe20003fa4270 */
[----:B------:R0:W3:Y:S01]  /*3720*/  @P4 LDG.E.U8 R56, desc[UR22][R174.64] ;  /* 0x00000016ae384981 */ /* 0x0000e2000c1e1100 */
[-C--:B------:R-:W-:Y:S01]  /*3730*/  IADD3 R186, P2, PT, R57, R100.reuse, RZ ;  /* 0x0000006439ba7210 */ /* 0x080fe20007f5e0ff */
[--C-:B------:R-:W-:Y:S01]  /*3740*/  IMAD.X R167, R79, 0x1, R102.reuse, P6 ;  /* 0x000000014fa77824 */ /* 0x100fe200030e0666 */
[-C--:B-1----:R-:W-:Y:S02]  /*3750*/  IADD3 R168, P4, PT, R71, R100.reuse, RZ ;  /* 0x0000006447a87210 */ /* 0x082fe40007f9e0ff */
[-C--:B------:R-:W-:Y:S01]  /*3760*/  IADD3 R170, P6, PT, R35, R100.reuse, RZ ;  /* 0x0000006423aa7210 */ /* 0x080fe20007fde0ff */
[--C-:B------:R-:W-:Y:S01]  /*3770*/  IMAD.X R187, R61, 0x1, R102.reuse, P2 ;  /* 0x000000013dbb7824 */ /* 0x100fe200010e0666 */
[----:B------:R-:W-:Y:S01]  /*3780*/  ISETP.GT.AND P2, PT, R8, 0xd, PT ;  /* 0x0000000d0800780c */ /* 0x000fe20003f44270 */
[----:B------:R-:W-:Y:S01]  /*3790*/  IMAD.X R169, R75, 0x1, R102, P4 ;  /* 0x000000014ba97824 */ /* 0x000fe200020e0666 */
[----:B------:R-:W-:Y:S01]  /*37a0*/  PRMT R58, RZ, 0x7610, R58 ;  /* 0x00007610ff3a7816 */ /* 0x000fe2000000003a */
[----:B------:R-:W-:Y:S01]  /*37b0*/  IMAD.X R171, R39, 0x1, R102, P6 ;  /* 0x0000000127ab7824 */ /* 0x000fe200030e0666 */
[----:B------:R-:W-:-:S02]  /*37c0*/  IADD3 R172, P4, PT, R59, R100, RZ ;  /* 0x000000643bac7210 */ /* 0x000fc40007f9e0ff */
[-C--:B0-----:R-:W-:Y:S02]  /*37d0*/  IADD3 R174, P6, PT, R69, R100.reuse, RZ ;  /* 0x0000006445ae7210 */ /* 0x081fe40007fde0ff */
[----:B------:R-:W3:Y:S01]  /*37e0*/  @P5 LDG.E.U8 R58, desc[UR22][R186.64] ;  /* 0x00000016ba3a5981 */ /* 0x000ee2000c1e1100 */
[----:B------:R-:W-:Y:S01]  /*37f0*/  PRMT R60, RZ, 0x7610, R60 ;  /* 0x00007610ff3c7816 */ /* 0x000fe2000000003c */
[--C-:B------:R-:W-:Y:S01]  /*3800*/  IMAD.X R173, R63, 0x1, R102.reuse, P4 ;  /* 0x000000013fad7824 */ /* 0x100fe200020e0666 */
[C---:B------:R-:W-:Y:S01]  /*3810*/  ISETP.GT.AND P5, PT, R8.reuse, 0xe, PT ;  /* 0x0000000e0800780c */ /* 0x040fe20003fa4270 */
[----:B------:R-:W-:Y:S01]  /*3820*/  IMAD.X R175, R73, 0x1, R102, P6 ;  /* 0x0000000149af7824 */ /* 0x000fe200030e0666 */
[C---:B------:R-:W-:Y:S02]  /*3830*/  ISETP.GT.AND P4, PT, R8.reuse, 0xf, PT ;  /* 0x0000000f0800780c */ /* 0x040fe40003f84270 */
[----:B------:R-:W-:Y:S01]  /*3840*/  IADD3 R176, P6, PT, R65, R100, RZ ;  /* 0x0000006441b07210 */ /* 0x000fe20007fde0ff */
[----:B------:R-:W3:Y:S01]  /*3850*/  @P2 LDG.E.U8 R60, desc[UR22][R172.64] ;  /* 0x00000016ac3c2981 */ /* 0x000ee2000c1e1100 */
[----:B------:R-:W-:-:S02]  /*3860*/  ISETP.GT.AND P2, PT, R8, 0x10, PT ;  /* 0x000000100800780c */ /* 0x000fc40003f44270 */
[----:B------:R-:W-:Y:S01]  /*3870*/  PRMT R62, RZ, 0x7610, R62 ;  /* 0x00007610ff3e7816 */ /* 0x000fe2000000003e */
[----:B------:R-:W-:Y:S01]  /*3880*/  IMAD.X R177, R67, 0x1, R102, P6 ;  /* 0x0000000143b17824 */ /* 0x000fe200030e0666 */
[----:B------:R-:W-:Y:S02]  /*3890*/  PRMT R64, RZ, 0x7610, R64 ;  /* 0x00007610ff407816 */ /* 0x000fe40000000040 */
[----:B------:R-:W-:Y:S02]  /*38a0*/  PRMT R66, RZ, 0x7610, R66 ;  /* 0x00007610ff427816 */ /* 0x000fe40000000042 */
[----:B------:R-:W3:Y:S01]  /*38b0*/  @P5 LDG.E.U8 R62, desc[UR22][R176.64] ;  /* 0x00000016b03e5981 */ /* 0x000ee2000c1e1100 */
[----:B------:R-:W-:-:S03]  /*38c0*/  ISETP.GT.AND P5, PT, R8, 0x12, PT ;  /* 0x000000120800780c */ /* 0x000fc60003fa4270 */
[----:B------:R-:W3:Y:S01]  /*38d0*/  @P4 LDG.E.U8 R64, desc[UR22][R174.64] ;  /* 0x00000016ae404981 */ /* 0x000ee2000c1e1100 */
[C---:B------:R-:W-:Y:S02]  /*38e0*/  ISETP.GT.AND P4, PT, R8.reuse, 0x13, PT ;  /* 0x000000130800780c */ /* 0x040fe40003f84270 */
[C---:B------:R-:W-:Y:S01]  /*38f0*/  ISETP.GT.AND P6, PT, R8.reuse, 0x11, PT ;  /* 0x000000110800780c */ /* 0x040fe20003fc4270 */
[----:B------:R-:W3:Y:S01]  /*3900*/  @P2 LDG.E.U8 R66, desc[UR22][R170.64] ;  /* 0x00000016aa422981 */ /* 0x000ee2000c1e1100 */
[----:B------:R-:W-:Y:S02]  /*3910*/  ISETP.GT.AND P2, PT, R8, 0x14, PT ;  /* 0x000000140800780c */ /* 0x000fe40003f44270 */
[----:B------:R-:W-:Y:S02]  /*3920*/  PRMT R70, RZ, 0x7610, R70 ;  /* 0x00007610ff467816 */ /* 0x000fe40000000046 */
[----:B------:R-:W-:Y:S02]  /*3930*/  PRMT R72, RZ, 0x7610, R72 ;  /* 0x00007610ff487816 */ /* 0x000fe40000000048 */
[----:B------:R-:W-:-:S02]  /*3940*/  PRMT R68, RZ, 0x7610, R68 ;  /* 0x00007610ff447816 */ /* 0x000fc40000000044 */
[----:B------:R-:W4:Y:S01]  /*3950*/  @P5 LDG.E.U8 R70, desc[UR22][R166.64] ;  /* 0x00000016a6465981 */ /* 0x000f22000c1e1100 */
[----:B------:R-:W-:Y:S02]  /*3960*/  PRMT R74, RZ, 0x7610, R74 ;  /* 0x00007610ff4a7816 */ /* 0x000fe4000000004a */
[C---:B------:R-:W-:Y:S01]  /*3970*/  ISETP.GT.AND P5, PT, R8.reuse, 0x16, PT ;  /* 0x000000160800780c */ /* 0x040fe20003fa4270 */
[----:B------:R-:W4:Y:S01]  /*3980*/  @P4 LDG.E.U8 R72, desc[UR22][R164.64] ;  /* 0x00000016a4484981 */ /* 0x000f22000c1e1100 */
[----:B------:R-:W-:-:S03]  /*3990*/  ISETP.GT.AND P4, PT, R8, 0x17, PT ;  /* 0x000000170800780c */ /* 0x000fc60003f84270 */
[----:B------:R-:W4:Y:S01]  /*39a0*/  @P6 LDG.E.U8 R68, desc[UR22][R168.64] ;  /* 0x00000016a8446981 */ /* 0x000f22000c1e1100 */
[----:B------:R-:W-:-:S03]  /*39b0*/  ISETP.GT.AND P6, PT, R8, 0x15, PT ;  /* 0x000000150800780c */ /* 0x000fc60003fc4270 */
[----:B------:R-:W4:Y:S01]  /*39c0*/  @P2 LDG.E.U8 R74, desc[UR22][R162.64] ;  /* 0x00000016a24a2981 */ /* 0x000f22000c1e1100 */
[----:B------:R-:W-:Y:S02]  /*39d0*/  ISETP.GT.AND P2, PT, R8, 0x18, PT ;  /* 0x000000180800780c */ /* 0x000fe40003f44270 */
[----:B------:R-:W-:Y:S02]  /*39e0*/  PRMT R78, RZ, 0x7610, R78 ;  /* 0x00007610ff4e7816 */ /* 0x000fe4000000004e */
[----:B------:R-:W-:Y:S02]  /*39f0*/  PRMT R80, RZ, 0x7610, R80 ;  /* 0x00007610ff507816 */ /* 0x000fe40000000050 */
[----:B------:R-:W-:Y:S02]  /*3a00*/  PRMT R76, RZ, 0x7610, R76 ;  /* 0x00007610ff4c7816 */ /* 0x000fe4000000004c */
[----:B------:R-:W4:Y:S01]  /*3a10*/  @P5 LDG.E.U8 R78, desc[UR22][R158.64] ;  /* 0x000000169e4e5981 */ /* 0x000f22000c1e1100 */
[----:B------:R-:W-:-:S02]  /*3a20*/  PRMT R82, RZ, 0x7610, R82 ;  /* 0x00007610ff527816 */ /* 0x000fc40000000052 */
        /* <DEDUP_REMOVED lines=10> */
[----:B------:R-:W5:Y:S01]  /*3ad0*/  @P5 LDG.E.U8 R86, desc[UR22][R148.64] ;  /* 0x0000001694565981 */ /* 0x000f62000c1e1100 */
[----:B------:R-:W-:-:S02]  /*3ae0*/  PRMT R90, RZ, 0x7610, R90 ;  /* 0x00007610ff5a7816 */ /* 0x000fc4000000005a */
[C---:B------:R-:W-:Y:S01]  /*3af0*/  ISETP.GT.AND P5, PT, R8.reuse, 0x1e, PT ;  /* 0x0000001e0800780c */ /* 0x040fe20003fa4270 */
[----:B------:R-:W5:Y:S01]  /*3b00*/  @P4 LDG.E.U8 R88, desc[UR22][R146.64] ;  /* 0x0000001692584981 */ /* 0x000f62000c1e1100 */
[----:B------:R-:W-:-:S03]  /*3b10*/  ISETP.GT.AND P4, PT, R8, RZ, PT ;  /* 0x000000ff0800720c */ /* 0x000fc60003f84270 */
[----:B------:R-:W5:Y:S01]  /*3b20*/  @P6 LDG.E.U8 R84, desc[UR22][R150.64] ;  /* 0x0000001696546981 */ /* 0x000f62000c1e1100 */
[----:B------:R-:W-:-:S03]  /*3b30*/  ISETP.GT.AND P6, PT, R8, 0x1d, PT ;  /* 0x0000001d0800780c */ /* 0x000fc60003fc4270 */
[----:B------:R-:W5:Y:S01]  /*3b40*/  @P2 LDG.E.U8 R90, desc[UR22][R118.64] ;  /* 0x00000016765a2981 */ /* 0x000f62000c1e1100 */
[----:B------:R-:W-:Y:S02]  /*3b50*/  ISETP.GT.AND P2, PT, R8, 0x1f, PT ;  /* 0x0000001f0800780c */ /* 0x000fe40003f44270 */
[----:B------:R-:W-:Y:S02]  /*3b60*/  PRMT R94, RZ, 0x7610, R94 ;  /* 0x00007610ff5e7816 */ /* 0x000fe4000000005e */
[----:B------:R-:W-:Y:S02]  /*3b70*/  PRMT R92, RZ, 0x7610, R92 ;  /* 0x00007610ff5c7816 */ /* 0x000fe4000000005c */
[----:B------:R-:W-:Y:S02]  /*3b80*/  PRMT R14, RZ, 0x7610, R14 ;  /* 0x00007610ff0e7816 */ /* 0x000fe4000000000e */
[----:B------:R0:W5:Y:S01]  /*3b90*/  @P5 LDG.E.U8 R94, desc[UR22][R6.64] ;  /* 0x00000016065e5981 */ /* 0x000162000c1e1100 */
[----:B------:R-:W-:-:S03]  /*3ba0*/  PRMT R96, RZ, 0x7610, R96 ;  /* 0x00007610ff607816 */ /* 0x000fc60000000060 */
[----:B------:R1:W5:Y:S01]  /*3bb0*/  @P6 LDG.E.U8 R92, desc[UR22][R112.64] ;  /* 0x00000016705c6981 */ /* 0x000362000c1e1100 */
[----:B0-----:R-:W-:-:S03]  /*3bc0*/  @P4 IMAD.MOV.U32 R6, RZ, RZ, R100 ;  /* 0x000000ffff064224 */ /* 0x001fc600078e0064 */
[----:B------:R0:W5:Y:S01]  /*3bd0*/  @P2 LDG.E.U8 R96, desc[UR22][R4.64] ;  /* 0x0000001604602981 */ /* 0x000162000c1e1100 */
[----:B------:R-:W-:Y:S01]  /*3be0*/  @P4 IMAD.MOV.U32 R7, RZ, RZ, R102 ;  /* 0x000000ffff074224 */ /* 0x000fe200078e0066 */
[----:B------:R-:W-:-:S04]  /*3bf0*/  IADD3 R40, P5, PT, R199, R40, RZ ;  /* 0x00000028c7287210 */ /* 0x000fc80007fbe0ff */
[----:B------:R0:W5:Y:S01]  /*3c00*/  @P4 LDG.E.U8 R14, desc[UR22][R6.64] ;  /* 0x00000016060e4981 */ /* 0x000162000c1e1100 */
[C---:B------:R-:W-:Y:S01]  /*3c10*/  IADD3 R42, P4, PT, R199.reuse, R42, RZ ;  /* 0x0000002ac72a7210 */ /* 0x040fe20007f9e0ff */
[----:B------:R-:W-:Y:S01]  /*3c20*/  BAR.SYNC.DEFER_BLOCKING 0x0 ;  /* 0x0000000000007b1d */ /* 0x000fe20000010000 */
[----:B------:R-:W-:Y:S01]  /*3c30*/  ISETP.GE.AND P6, PT, R30, R8, PT ;  /* 0x000000081e00720c */ /* 0x000fe20003fc6270 */
[C---:B------:R-:W-:Y:S01]  /*3c40*/  IMAD.X R125, R98.reuse, 0x1, R125, P5 ;  /* 0x00000001627d7824 */ /* 0x040fe200028e067d */
[C---:B------:R-:W-:Y:S01]  /*3c50*/  IADD3 R44, P5, PT, R199.reuse, R44, RZ ;  /* 0x0000002cc72c7210 */ /* 0x040fe20007fbe0ff */
[C---:B------:R-:W-:Y:S01]  /*3c60*/  IMAD.X R127, R98.reuse, 0x1, R127, P4 ;  /* 0x00000001627f7824 */ /* 0x040fe200020e067f */
[C---:B------:R-:W-:Y:S02]  /*3c70*/  IADD3 R48, P2, PT, R199.reuse, R48, RZ ;  /* 0x00000030c7307210 */ /* 0x040fe40007f5e0ff */
[C---:B------:R-:W-:Y:S01]  /*3c80*/  IADD3 R46, P4, PT, R199.reuse, R46, RZ ;  /* 0x0000002ec72e7210 */ /* 0x040fe20007f9e0ff */
[C---:B------:R-:W-:Y:S01]  /*3c90*/  IMAD.X R129, R98.reuse, 0x1, R129, P5 ;  /* 0x0000000162817824 */ /* 0x040fe200028e0681 */
[C---:B------:R-:W-:Y:S01]  /*3ca0*/  IADD3 R50, P5, PT, R199.reuse, R50, RZ ;  /* 0x00000032c7327210 */ /* 0x040fe20007fbe0ff */
[C---:B------:R-:W-:Y:S01]  /*3cb0*/  IMAD.X R133, R98.reuse, 0x1, R133, P2 ;  /* 0x0000000162857824 */ /* 0x040fe200010e0685 */
[C---:B------:R-:W-:Y:S01]  /*3cc0*/  IADD3 R54, P2, PT, R199.reuse, R54, RZ ;  /* 0x00000036c7367210 */ /* 0x040fe20007f5e0ff */
[C---:B------:R-:W-:Y:S01]  /*3cd0*/  IMAD.X R131, R98.reuse, 0x1, R131, P4 ;  /* 0x0000000162837824 */ /* 0x040fe200020e0683 */
[----:B------:R-:W-:Y:S01]  /*3ce0*/  IADD3 R52, P4, PT, R199, R52, RZ ;  /* 0x00000034c7347210 */ /* 0x000fe20007f9e0ff */
[----:B------:R-:W-:Y:S01]  /*3cf0*/  @!P6 IMAD.MOV.U32 R124, RZ, RZ, R40 ;  /* 0x000000ffff7ce224 */ /* 0x000fe200078e0028 */
[----:B-1----:R-:W-:Y:S01]  /*3d00*/  PRMT R113, RZ, 0x7610, R113 ;  /* 0x00007610ff717816 */ /* 0x002fe20000000071 */
[----:B------:R-:W-:Y:S01]  /*3d10*/  @!P6 IMAD.MOV.U32 R126, RZ, RZ, R42 ;  /* 0x000000ffff7ee224 */ /* 0x000fe200078e002a */
[----:B------:R-:W-:Y:S01]  /*3d20*/  PRMT R119, RZ, 0x7610, R119 ;  /* 0x00007610ff777816 */ /* 0x000fe20000000077 */
[----:B------:R-:W-:Y:S01]  /*3d30*/  @!P6 IMAD.MOV.U32 R128, RZ, RZ, R44 ;  /* 0x000000ffff80e224 */ /* 0x000fe200078e002c */
[----:B0-----:R-:W-:Y:S01]  /*3d40*/  PRMT R5, RZ, 0x7610, R5 ;  /* 0x00007610ff057816 */ /* 0x001fe20000000005 */
[----:B------:R-:W-:Y:S01]  /*3d50*/  @!P6 IMAD.MOV.U32 R130, RZ, RZ, R46 ;  /* 0x000000ffff82e224 */ /* 0x000fe200078e002e */
[----:B------:R-:W-:Y:S01]  /*3d60*/  PRMT R7, RZ, 0x7610, R7 ;  /* 0x00007610ff077816 */ /* 0x000fe20000000007 */
[----:B------:R-:W-:Y:S01]  /*3d70*/  @!P6 IMAD.MOV.U32 R132, RZ, RZ, R48 ;  /* 0x000000ffff84e224 */ /* 0x000fe200078e0030 */
[----:B------:R-:W-:Y:S01]  /*3d80*/  PRMT R147, RZ, 0x7610, R147 ;  /* 0x00007610ff937816 */ /* 0x000fe20000000093 */
[C---:B------:R-:W-:Y:S01]  /*3d90*/  IMAD.X R135, R98.reuse, 0x1, R135, P5 ;  /* 0x0000000162877824 */ /* 0x040fe200028e0687 */
[----:B------:R-:W-:Y:S01]  /*3da0*/  PRMT R149, RZ, 0x7610, R149 ;  /* 0x00007610ff957816 */ /* 0x000fe20000000095 */
[C---:B------:R-:W-:Y:S01]  /*3db0*/  IMAD.X R137, R98.reuse, 0x1, R137, P4 ;  /* 0x0000000162897824 */ /* 0x040fe200020e0689 */
[----:B------:R-:W-:Y:S01]  /*3dc0*/  PRMT R151, RZ, 0x7610, R151 ;  /* 0x00007610ff977816 */ /* 0x000fe20000000097 */
[----:B------:R-:W-:Y:S01]  /*3dd0*/  IMAD.X R139, R98, 0x1, R139, P2 ;  /* 0x00000001628b7824 */ /* 0x000fe200010e068b */
[----:B------:R-:W-:Y:S01]  /*3de0*/  PRMT R155, RZ, 0x7610, R155 ;  /* 0x00007610ff9b7816 */ /* 0x000fe2000000009b */
[----:B------:R-:W-:Y:S01]  /*3df0*/  @!P6 IMAD.MOV.U32 R134, RZ, RZ, R50 ;  /* 0x000000ffff86e224 */ /* 0x000fe200078e0032 */
[----:B------:R-:W5:Y:S01]  /*3e00*/  @!P6 LDG.E.U8 R113, desc[UR22][R124.64] ;  /* 0x000000167c71e981 */ /* 0x000f62000c1e1100 */
[----:B------:R-:W-:-:S02]  /*3e10*/  @!P6 IMAD.MOV.U32 R136, RZ, RZ, R52 ;  /* 0x000000ffff88e224 */ /* 0x000fc400078e0034 */
[----:B------:R-:W-:Y:S01]  /*3e20*/  @!P6 IMAD.MOV.U32 R138, RZ, RZ, R54 ;  /* 0x000000ffff8ae224 */ /* 0x000fe200078e0036 */
[----:B------:R-:W5:Y:S04]  /*3e30*/  @!P6 LDG.E.U8 R119, desc[UR22][R126.64] ;  /* 0x000000167e77e981 */ /* 0x000f68000c1e1100 */
[----:B------:R-:W5:Y:S04]  /*3e40*/  @!P6 LDG.E.U8 R5, desc[UR22][R128.64] ;  /* 0x000000168005e981 */ /* 0x000f68000c1e1100 */
[----:B------:R-:W5:Y:S04]  /*3e50*/  @!P6 LDG.E.U8 R7, desc[UR22][R130.64] ;  /* 0x000000168207e981 */ /* 0x000f68000c1e1100 */
[----:B------:R-:W5:Y:S04]  /*3e60*/  @!P6 LDG.E.U8 R147, desc[UR22][R132.64] ;  /* 0x000000168493e981 */ /* 0x000f68000c1e1100 */
[----:B------:R-:W5:Y:S04]  /*3e70*/  @!P6 LDG.E.U8 R149, desc[UR22][R134.64] ;  /* 0x000000168695e981 */ /* 0x000f68000c1e1100 */
[----:B------:R-:W5:Y:S04]  /*3e80*/  @!P6 LDG.E.U8 R151, desc[UR22][R136.64] ;  /* 0x000000168897e981 */ /* 0x000f68000c1e1100 */
[----:B------:R-:W5:Y:S01]  /*3e90*/  @!P6 LDG.E.U8 R155, desc[UR22][R138.64] ;  /* 0x000000168a9be981 */ /* 0x000f62000c1e1100 */
[----:B------:R-:W-:Y:S01]  /*3ea0*/  ULEA UR13, UR24, UR11, 0x3 ;  /* 0x0000000b180d7291 */ /* 0x000fe2000f8e18ff */
[----:B------:R-:W-:-:S03]  /*3eb0*/  UMOV UR4, UR5 ;  /* 0x0000000500047c82 */ /* 0x000fc60008000000 */
[----:B------:R-:W-:Y:S01]  /*3ec0*/  UIADD3 UR13, UPT, UPT, UR13, 0x5000, URZ ;  /* 0x000050000d0d7890 */ /* 0x000fe2000fffe0ff */
[----:B--2---:R0:W-:Y:S04]  /*3ed0*/  STS.U8 [R179+UR11+0x2400], R34 ;  /* 0x00240022b3007988 */ /* 0x0041e8000800000b */
[----:B---3--:R0:W-:Y:S04]  /*3ee0*/  STS.U8 [R179+UR11+0x2800], R66 ;  /* 0x00280042b3007988 */ /* 0x0081e8000800000b */
[----:B----4-:R0:W-:Y:S04]  /*3ef0*/  STS.U8 [R179+UR11+0x2c00], R82 ;  /* 0x002c0052b3007988 */ /* 0x0101e8000800000b */
        /* <DEDUP_REMOVED lines=37> */
[----:B------:R1:W-:Y:S06]  /*4150*/  MEMBAR.ALL.CTA ;  /* 0x0000000000007992 */ /* 0x0003ec0000008000 */
[----:B-1----:R-:W1:Y:S02]  /*4160*/  FENCE.VIEW.ASYNC.S ;  /* 0x00000000000073c6 */ /* 0x002e640000000000 */
[----:B-1----:R-:W-:Y:S06]  /*4170*/  BAR.SYNC.DEFER_BLOCKING 0x0 ;  /* 0x0000000000007b1d */ /* 0x002fec0000010000 */
[----:B------:R-:W-:Y:S05]  /*4180*/  @P0 BRA `(.L_x_9) ;  /* 0x0000000000380947 */ /* 0x000fea0003800000 */
[----:B------:R-:W-:Y:S01]  /*4190*/  UIADD3 UR26, UPT, UPT, UR10, 0x40, URZ ;  /* 0x000000400a1a7890 */ /* 0x000fe2000fffe0ff */
[----:B------:R-:W-:Y:S01]  /*41a0*/  UMOV UR18, UR6 ;  /* 0x0000000600127c82 */ /* 0x000fe20008000000 */
[----:B------:R-:W-:Y:S01]  /*41b0*/  UMOV UR19, 0x40004040 ;  /* 0x4000404000137882 */ /* 0x000fe20000000000 */
[----:B------:R-:W-:Y:S01]  /*41c0*/  UMOV UR20, 0x0 ;  /* 0x0000000000147882 */ /* 0x000fe20000000000 */
[----:B------:R-:W-:Y:S01]  /*41d0*/  UMOV UR21, 0x8108010 ;  /* 0x0810801000157882 */ /* 0x000fe20000000000 */
[----:B------:R-:W-:Y:S01]  /*41e0*/  UMOV UR8, UR13 ;  /* 0x0000000d00087c82 */ /* 0x000fe20008000000 */
[----:B------:R-:W-:Y:S01]  /*41f0*/  UMOV UR9, URZ ;  /* 0x000000ff00097c82 */ /* 0x000fe20008000000 */
[----:B------:R-:W-:Y:S01]  /*4200*/  UMOV UR28, 0x0 ;  /* 0x00000000001c7882 */ /* 0x000fe20000000000 */
[----:B------:R-:W-:Y:S01]  /*4210*/  UMOV UR29, 0x8108010 ;  /* 0x08108010001d7882 */ /* 0x000fe20000000000 */
[----:B------:R1:W-:Y:S01]  /*4220*/  UTCQMMA gdesc[UR18], gdesc[UR14], tmem[UR10], tmem[UR20], idesc[UR21], UPT ;  /* 0x00ff140e120075ea */ /* 0x0003e2000b80030a */
[----:B------:R-:W-:Y:S01]  /*4230*/  UMOV UR5, UR8 ;  /* 0x0000000800057c82 */ /* 0x000fe20008000000 */
[----:B------:R1:W-:Y:S01]  /*4240*/  UTCQMMA gdesc[UR16], gdesc[UR14], tmem[UR26], tmem[UR28], idesc[UR29], UPT ;  /* 0x00ff1c0e100075ea */ /* 0x0003e2000b80031a */
[----:B------:R1:W-:Y:S01]  /*4250*/  UTCBAR [UR5], URZ ;  /* 0x000000ff050073e9 */ /* 0x0003e200080000ff */
[----:B------:R-:W-:-:S02]  /*4260*/  NOP ;  /* 0x0000000000007918 */ /* 0x000fc40000000000 */
.L_x_9:
[----:B------:R-:W-:Y:S01]  /*4270*/  VIADD R12, R12, 0xffffffff ;  /* 0xffffffff0c0c7836 */ /* 0x000fe20000000000 */
[----:B------:R-:W-:Y:S01]  /*4280*/  UIADD3 UR24, UPT, UPT, UR24, 0x1, URZ ;  /* 0x0000000118187890 */ /* 0x000fe2000fffe0ff */
[----:B------:R-:W-:Y:S01]  /*4290*/  IADD3 R100, P4, PT, R197, R100, RZ ;  /* 0x00000064c5647210 */ /* 0x000fe20007f9e0ff */
[----:B------:R-:W-:Y:S02]  /*42a0*/  IMAD.U32 R4, RZ, RZ, UR4 ;  /* 0x00000004ff047e24 */ /* 0x000fe4000f8e00ff */
[----:B------:R-:W-:Y:S01]  /*42b0*/  ISETP.NE.U32.AND P2, PT, R12, RZ, PT ;  /* 0x000000ff0c00720c */ /* 0x000fe20003f45070 */
[----:B------:R-:W-:Y:S01]  /*42c0*/  UISETP.GT.AND UP0, UPT, UR24, 0x1, UPT ;  /* 0x000000011800788c */ /* 0x000fe2000bf04270 */
[----:B------:R-:W-:Y:S02]  /*42d0*/  VIADD R8, R8, 0xffffffe0 ;  /* 0xffffffe008087836 */ /* 0x000fe40000000000 */
[----:B------:R-:W-:Y:S01]  /*42e0*/  IMAD.X R102, R201, 0x1, R102, P4 ;  /* 0x00000001c9667824 */ /* 0x000fe200020e0666 */
[----:B-1----:R-:W-:-:S02]  /*42f0*/  USEL UR5, URZ, 0x1, !UP0 ;  /* 0x00000001ff057887 */ /* 0x002fc4000c000000 */
[----:B------:R-:W-:Y:S02]  /*4300*/  USEL UR24, UR24, URZ, !UP0 ;  /* 0x000000ff18187287 */ /* 0x000fe4000c000000 */
[----:B------:R-:W-:-:S04]  /*4310*/  ULOP3.LUT UR5, UR4, UR5, URZ, 0x3c, !UPT ;  /* 0x0000000504057292 */ /* 0x000fc8000f8e3cff */
[----:B------:R-:W-:Y:S08]  /*4320*/  @P2 BRA `(.L_x_10) ;  /* 0xffffffec00a82947 */ /* 0x000ff0000383ffff */
.L_x_7:
[----:B------:R-:W-:Y:S01]  /*4330*/  ISETP.GE.AND P0, PT, R28, 0x20, PT ;  /* 0x000000201c00780c */ /* 0x000fe20003f06270 */
[----:B------:R-:W1:Y:S01]  /*4340*/  LDCU UR5, c[0x0][0x3b4] ;  /* 0x00007680ff0577ac */ /* 0x000e620008000800 */
[----:B------:R-:W2:Y:S01]  /*4350*/  LDCU UR6, c[0x0][0x3b8] ;  /* 0x00007700ff0677ac */ /* 0x000ea20008000800 */
[----:B------:R-:W3:Y:S10]  /*4360*/  LDCU.128 UR16, c[0x0][0x390] ;  /* 0x00007200ff1077ac */ /* 0x000ef40008000c00 */
[----:B------:R-:W-:Y:S05]  /*4370*/  @!P0 BRA `(.L_x_11) ;  /* 0x0000000000108947 */ /* 0x000fea0003800000 */
[----:B------:R-:W-:-:S06]  /*4380*/  USHF.L.U32 UR4, UR4, 0x1f, URZ ;  /* 0x0000001f04047899 */ /* 0x000fcc00080006ff */
[----:B------:R-:W-:-:S04]  /*4390*/  IMAD.U32 R3, RZ, RZ, UR4 ;  /* 0x00000004ff037e24 */ /* 0x000fc8000f8e00ff */
[----:B------:R-:W4:Y:S02]  /*43a0*/  SYNCS.PHASECHK.TRANS64.TRYWAIT P0, [UR13], R3 ;  /* 0x00000003ff0075a7 */ /* 0x000f24000800110d */
[----:B----4-:R-:W-:Y:S05]  /*43b0*/  @!P0 BRA `(.L_x_12) ;  /* 0x0000002000708947 */ /* 0x010fea0003800000 */
.L_x_11:
[----:B------:R-:W-:Y:S01]  /*43c0*/  BAR.SYNC.DEFER_BLOCKING 0x0 ;  /* 0x0000000000007b1d */ /* 0x000fe20000010000 */
[----:B--2---:R-:W-:Y:S01]  /*43d0*/  IMAD R69, R0, UR6, RZ ;  /* 0x0000000600457c24 */ /* 0x004fe2000f8e02ff */
[C---:B---3--:R-:W-:Y:S01]  /*43e0*/  ISETP.GE.AND P0, PT, R2.reuse, UR18, PT ;  /* 0x0000001202007c0c */ /* 0x048fe2000bf06270 */
[----:B-1----:R-:W-:Y:S02]  /*43f0*/  IMAD R3, R2, UR5, RZ ;  /* 0x0000000502037c24 */ /* 0x002fe4000f8e02ff */
[----:B------:R-:W-:Y:S02]  /*4400*/  VIADD R71, R69, UR6 ;  /* 0x0000000645477c36 */ /* 0x000fe40008000000 */
[C---:B0-----:R-:W-:Y:S01]  /*4410*/  VIADD R68, R0.reuse, 0x2 ;  /* 0x0000000200447836 */ /* 0x041fe20000000000 */
[----:B------:R-:W-:Y:S01]  /*4420*/  IADD3 R2, P5, PT, R3, UR16, RZ ;  /* 0x0000001003027c10 */ /* 0x000fe2000ffbe0ff */
[----:B------:R-:W-:Y:S02]  /*4430*/  VIADD R73, R71, UR6 ;  /* 0x0000000647497c36 */ /* 0x000fe40008000000 */
[----:B------:R-:W-:Y:S01]  /*4440*/  VIADD R70, R0, 0x1 ;  /* 0x0000000100467836 */ /* 0x000fe20000000000 */
[----:B------:R-:W-:Y:S01]  /*4450*/  LEA.HI.X.SX32 R3, R3, UR17, 0x1, P5 ;  /* 0x0000001103037c11 */ /* 0x000fe2000a8f0eff */
[----:B------:R-:W-:Y:S01]  /*4460*/  VIADD R75, R73, UR6 ;  /* 0x00000006494b7c36 */ /* 0x000fe20008000000 */
[----:B------:R-:W-:Y:S01]  /*4470*/  ISETP.LT.AND P4, PT, R68, UR19, !P0 ;  /* 0x0000001344007c0c */ /* 0x000fe2000c781270 */
[----:B------:R-:W-:Y:S01]  /*4480*/  VIADD R91, R0, 0x3 ;  /* 0x00000003005b7836 */ /* 0x000fe20000000000 */
[----:B------:R-:W-:Y:S01]  /*4490*/  ISETP.LT.AND P2, PT, R70, UR19, !P0 ;  /* 0x0000001346007c0c */ /* 0x000fe2000c741270 */
[----:B------:R-:W-:Y:S01]  /*44a0*/  VIADD R76, R75, UR6 ;  /* 0x000000064b4c7c36 */ /* 0x000fe20008000000 */
[----:B------:R-:W-:Y:S01]  /*44b0*/  IADD3 R68, P6, PT, R71, R2, RZ ;  /* 0x0000000247447210 */ /* 0x000fe20007fde0ff */
[----:B------:R-:W-:-:S02]  /*44c0*/  VIADD R94, R0, 0x4 ;  /* 0x00000004005e7836 */ /* 0x000fc40000000000 */
[----:B------:R-:W-:Y:S01]  /*44d0*/  VIADD R77, R76, UR6 ;  /* 0x000000064c4d7c36 */ /* 0x000fe20008000000 */
[----:B------:R-:W0:Y:S02]  /*44e0*/  @!P3 SYNCS.CCTL.IV [UR11+0x5000] ;  /* 0x00500000ff00b9b1 */ /* 0x000e24000800000b */
[----:B0-----:R-:W-:Y:S01]  /*44f0*/  BAR.SYNC.DEFER_BLOCKING 0x0 ;  /* 0x0000000000007b1d */ /* 0x001fe20000010000 */
[----:B------:R-:W-:-:S04]  /*4500*/  VIADD R79, R77, UR6 ;  /* 0x000000064d4f7c36 */ /* 0x000fc80008000000 */
[----:B------:R-:W-:Y:S01]  /*4510*/  VIADD R81, R79, UR6 ;  /* 0x000000064f517c36 */ /* 0x000fe20008000000 */
[----:B------:R-:W0:Y:S03]  /*4520*/  LDTM.x64 R4, tmem[UR12] ;  /* 0x0000000c000479ee */ /* 0x000e260008340000 */
[----:B------:R-:W-:-:S04]  /*4530*/  VIADD R83, R81, UR6 ;  /* 0x0000000651537c36 */ /* 0x000fc80008000000 */
[----:B------:R-:W-:-:S04]  /*4540*/  VIADD R85, R83, UR6 ;  /* 0x0000000653557c36 */ /* 0x000fc80008000000 */
[----:B------:R-:W-:-:S04]  /*4550*/  VIADD R87, R85, UR6 ;  /* 0x0000000655577c36 */ /* 0x000fc80008000000 */
[----:B------:R-:W-:Y:S01]  /*4560*/  VIADD R89, R87, UR6 ;  /* 0x0000000657597c36 */ /* 0x000fe20008000000 */
[----:B------:R-:W1:Y:S03]  /*4570*/  @!P3 SYNCS.CCTL.IV [UR11+0x5008] ;  /* 0x00500800ff00b9b1 */ /* 0x000e66000800000b */
[----:B------:R-:W-:Y:S01]  /*4580*/  VIADD R92, R89, UR6 ;  /* 0x00000006595c7c36 */ /* 0x000fe20008000000 */
[----:B------:R-:W-:Y:S01]  /*4590*/  NOP ;  /* 0x0000000000007918 */ /* 0x000fe20000000000 */
[----:B0-----:R-:W-:Y:S02]  /*45a0*/  F2FP.SATFINITE.E4M3.F32.PACK_AB_MERGE_C R93, R5, R4, RZ ;  /* 0x00000004055d723e */ /* 0x001fe400048070ff */
[----:B------:R-:W-:Y:S02]  /*45b0*/  IADD3 R4, P5, PT, R69, R2, RZ ;  /* 0x0000000245047210 */ /* 0x000fe40007fbe0ff */
[----:B------:R-:W-:Y:S01]  /*45c0*/  F2FP.SATFINITE.E4M3.F32.PACK_AB_MERGE_C R7, R7, R6, RZ ;  /* 0x000000060707723e */ /* 0x000fe200048070ff */
[----:B------:R-:W-:Y:S01]  /*45d0*/  VIADD R6, R0, 0x5 ;  /* 0x0000000500067836 */ /* 0x000fe20000000000 */
[----:B------:R-:W-:-:S02]  /*45e0*/  LEA.HI.X.SX32 R5, R69, R3, 0x1, P5 ;  /* 0x0000000345057211 */ /* 0x000fc400028f0eff */
[-C--:B------:R-:W-:Y:S02]  /*45f0*/  IADD3 R70, P5, PT, R73, R2.reuse, RZ ;  /* 0x0000000249467210 */ /* 0x080fe40007fbe0ff */
[-C--:B------:R-:W-:Y:S02]  /*4600*/  LEA.HI.X.SX32 R69, R71, R3.reuse, 0x1, P6 ;  /* 0x0000000347457211 */ /* 0x080fe400030f0eff */
[-C--:B------:R-:W-:Y:S02]  /*4610*/  IADD3 R72, P6, PT, R75, R2.reuse, RZ ;  /* 0x000000024b487210 */ /* 0x080fe40007fde0ff */
[-C--:B------:R-:W-:Y:S02]  /*4620*/  LEA.HI.X.SX32 R71, R73, R3.reuse, 0x1, P5 ;  /* 0x0000000349477211 */ /* 0x080fe400028f0eff */
[----:B------:R-:W-:Y:S02]  /*4630*/  IADD3 R74, P5, PT, R76, R2, RZ ;  /* 0x000000024c4a7210 */ /* 0x000fe40007fbe0ff */
[----:B------:R-:W-:-:S02]  /*4640*/  LEA.HI.X.SX32 R73, R75, R3, 0x1, P6 ;  /* 0x000000034b497211 */ /* 0x000fc400030f0eff */
[-C--:B------:R-:W-:Y:S02]  /*4650*/  LEA.HI.X.SX32 R75, R76, R3.reuse, 0x1, P5 ;  /* 0x000000034c4b7211 */ /* 0x080fe400028f0eff */
[-C--:B------:R-:W-:Y:S02]  /*4660*/  IADD3 R76, P3, PT, R77, R2.reuse, RZ ;  /* 0x000000024d4c7210 */ /* 0x080fe40007f7e0ff */
[-C--:B------:R-:W-:Y:S02]  /*4670*/  IADD3 R78, P5, PT, R79, R2.reuse, RZ ;  /* 0x000000024f4e7210 */ /* 0x080fe40007fbe0ff */
[----:B------:R-:W-:Y:S02]  /*4680*/  IADD3 R80, P6, PT, R81, R2, RZ ;  /* 0x0000000251507210 */ /* 0x000fe40007fde0ff */
[-C--:B------:R-:W-:Y:S02]  /*4690*/  LEA.HI.X.SX32 R77, R77, R3.reuse, 0x1, P3 ;  /* 0x000000034d4d7211 */ /* 0x080fe400018f0eff */
[----:B------:R-:W-:-:S02]  /*46a0*/  LEA.HI.X.SX32 R79, R79, R3, 0x1, P5 ;  /* 0x000000034f4f7211 */ /* 0x000fc400028f0eff */
[-C--:B------:R-:W-:Y:S02]  /*46b0*/  IADD3 R82, P3, PT, R83, R2.reuse, RZ ;  /* 0x0000000253527210 */ /* 0x080fe40007f7e0ff */
[----:B------:R-:W-:Y:S02]  /*46c0*/  ISETP.LT.AND P5, PT, R0, UR19, !P0 ;  /* 0x0000001300007c0c */ /* 0x000fe4000c7a1270 */
[-C--:B------:R-:W-:Y:S02]  /*46d0*/  LEA.HI.X.SX32 R81, R81, R3.reuse, 0x1, P6 ;  /* 0x0000000351517211 */ /* 0x080fe400030f0eff */
[-C--:B------:R-:W-:Y:S02]  /*46e0*/  IADD3 R84, P6, PT, R85, R2.reuse, RZ ;  /* 0x0000000255547210 */ /* 0x080fe40007fde0ff */
[----:B------:R-:W-:Y:S02]  /*46f0*/  LEA.HI.X.SX32 R83, R83, R3, 0x1, P3 ;  /* 0x0000000353537211 */ /* 0x000fe400018f0eff */
[----:B------:R-:W-:-:S02]  /*4700*/  IADD3 R86, P3, PT, R87, R2, RZ ;  /* 0x0000000257567210 */ /* 0x000fc40007f7e0ff */
[-C--:B------:R-:W-:Y:S02]  /*4710*/  LEA.HI.X.SX32 R85, R85, R3.reuse, 0x1, P6 ;  /* 0x0000000355557211 */ /* 0x080fe400030f0eff */
[-C--:B------:R-:W-:Y:S01]  /*4720*/  IADD3 R88, P6, PT, R89, R2.reuse, RZ ;  /* 0x0000000259587210 */ /* 0x080fe20007fde0ff */
[----:B------:R0:W-:Y:S01]  /*4730*/  @P5 STG.E.U8 desc[UR22][R4.64], R93 ;  /* 0x0000005d04005986 */ /* 0x0001e2000c101116 */
[-C--:B------:R-:W-:Y:S02]  /*4740*/  LEA.HI.X.SX32 R87, R87, R3.reuse, 0x1, P3 ;  /* 0x0000000357577211 */ /* 0x080fe400018f0eff */
[----:B------:R-:W-:Y:S02]  /*4750*/  IADD3 R90, P3, PT, R92, R2, RZ ;  /* 0x000000025c5a7210 */ /* 0x000fe40007f7e0ff */
[----:B------:R-:W-:Y:S02]  /*4760*/  PRMT R95, R93, 0x9910, RZ ;  /* 0x000099105d5f7816 */ /* 0x000fe400000000ff */
[----:B------:R-:W-:-:S02]  /*4770*/  LEA.HI.X.SX32 R89, R89, R3, 0x1, P6 ;  /* 0x0000000359597211 */ /* 0x000fc400030f0eff */
[----:B------:R-:W-:Y:S02]  /*4780*/  ISETP.LT.AND P6, PT, R91, UR19, !P0 ;  /* 0x000000135b007c0c */ /* 0x000fe4000c7c1270 */
[----:B------:R-:W-:Y:S01]  /*4790*/  LEA.HI.X.SX32 R91, R92, R3, 0x1, P3 ;  /* 0x000000035c5b7211 */ /* 0x000fe200018f0eff */
[----:B0-----:R-:W-:Y:S01]  /*47a0*/  VIADD R4, R0, 0x8 ;  /* 0x0000000800047836 */ /* 0x001fe20000000000 */
[----:B------:R-:W-:Y:S01]  /*47b0*/  SHF.R.S32.HI R95, RZ, 0x8, R95 ;  /* 0x00000008ff5f7819 */ /* 0x000fe2000001145f */
[----:B------:R-:W-:Y:S01]  /*47c0*/  VIADD R92, R92, UR6 ;  /* 0x000000065c5c7c36 */ /* 0x000fe20008000000 */
[----:B------:R-:W-:Y:S01]  /*47d0*/  ISETP.LT.AND P5, PT, R6, UR19, !P0 ;  /* 0x0000001306007c0c */ /* 0x000fe2000c7a1270 */
[----:B------:R-:W-:Y:S01]  /*47e0*/  VIADD R6, R0, 0x6 ;  /* 0x0000000600067836 */ /* 0x000fe20000000000 */
[----:B------:R-:W-:Y:S01]  /*47f0*/  ISETP.LT.AND P3, PT, R94, UR19, !P0 ;  /* 0x000000135e007c0c */ /* 0x000fe2000c761270 */
[----:B------:R-:W-:Y:S01]  /*4800*/  @P2 STG.E.U8 desc[UR22][R68.64], R95 ;  /* 0x0000005f44002986 */ /* 0x000fe2000c101116 */
[----:B------:R-:W-:-:S02]  /*4810*/  PRMT R94, R7, 0x9910, RZ ;  /* 0x00009910075e7816 */ /* 0x000fc400000000ff */
[----:B------:R-:W-:Y:S01]  /*4820*/  ISETP.LT.AND P2, PT, R6, UR19, !P0 ;  /* 0x0000001306007c0c */ /* 0x000fe2000c741270 */
[----:B------:R0:W-:Y:S01]  /*4830*/  @P4 STG.E.U8 desc[UR22][R70.64], R7 ;  /* 0x0000000746004986 */ /* 0x0001e2000c101116 */
[----:B------:R-:W-:Y:S01]  /*4840*/  F2FP.SATFINITE.E4M3.F32.PACK_AB_MERGE_C R9, R9, R8, RZ ;  /* 0x000000080909723e */ /* 0x000fe200048070ff */
[----:B------:R-:W-:Y:S01]  /*4850*/  IMAD.MOV.U32 R6, RZ, RZ, R94 ;  /* 0x000000ffff067224 */ /* 0x000fe200078e005e */
[----:B------:R-:W-:Y:S01]  /*4860*/  F2FP.SATFINITE.E4M3.F32.PACK_AB_MERGE_C R11, R11, R10, RZ ;  /* 0x0000000a0b0b723e */ /* 0x000fe200048070ff */
[C---:B------:R-:W-:Y:S01]  /*4870*/  VIADD R8, R0.reuse, 0x7 ;  /* 0x0000000700087836 */ /* 0x040fe20000000000 */
[----:B------:R-:W-:Y:S01]  /*4880*/  F2FP.SATFINITE.E4M3.F32.PACK_AB_MERGE_C R13, R13, R12, RZ ;  /* 0x0000000c0d0d723e */ /* 0x000fe200048070ff */
[C---:B------:R-:W-:Y:S01]  /*4890*/  VIADD R10, R0.reuse, 0x11 ;  /* 0x00000011000a7836 */ /* 0x040fe20000000000 */
[----:B------:R-:W-:Y:S01]  /*48a0*/  SHF.R.S32.HI R5, RZ, 0x8, R6 ;  /* 0x00000008ff057819 */ /* 0x000fe20000011406 */
[----:B------:R-:W-:Y:S01]  /*48b0*/  VIADD R12, R0, 0x13 ;  /* 0x00000013000c7836 */ /* 0x000fe20000000000 */
[----:B------:R-:W-:-:S02]  /*48c0*/  PRMT R6, R9, 0x9910, RZ ;  /* 0x0000991009067816 */ /* 0x000fc400000000ff */
[----:B------:R-:W-:Y:S01]  /*48d0*/  ISETP.LT.AND P4, PT, R8, UR19, !P0 ;  /* 0x0000001308007c0c */ /* 0x000fe2000c781270 */
[----:B------:R2:W-:Y:S01]  /*48e0*/  @P6 STG.E.U8 desc[UR22][R72.64], R5 ;  /* 0x0000000548006986 */ /* 0x0005e2000c101116 */
[----:B------:R-:W-:Y:S01]  /*48f0*/  ISETP.LT.AND P6, PT, R4, UR19, !P0 ;  /* 0x0000001304007c0c */ /* 0x000fe2000c7c1270 */
[----:B------:R-:W-:Y:S01]  /*4900*/  IMAD.MOV.U32 R4, RZ, RZ, R6 ;  /* 0x000000ffff047224 */ /* 0x000fe200078e0006 */
[----:B------:R-:W-:Y:S01]  /*4910*/  F2FP.SATFINITE.E4M3.F32.PACK_AB_MERGE_C R15, R15, R14, RZ ;  /* 0x0000000e0f0f723e */ /* 0x000fe200048070ff */
[----:B------:R-:W-:Y:S01]  /*4920*/  VIADD R6, R0, 0x9 ;  /* 0x0000000900067836 */ /* 0x000fe20000000000 */
[----:B------:R-:W-:Y:S01]  /*4930*/  @P3 STG.E.U8 desc[UR22][R74.64], R9 ;  /* 0x000000094a003986 */ /* 0x000fe2000c101116 */
[----:B------:R-:W-:Y:S01]  /*4940*/  F2FP.SATFINITE.E4M3.F32.PACK_AB_MERGE_C R17, R17, R16, RZ ;  /* 0x000000101111723e */ /* 0x000fe200048070ff */
[----:B------:R-:W-:Y:S01]  /*4950*/  VIADD R8, R92, UR6 ;  /* 0x000000065c087c36 */ /* 0x000fe20008000000 */
[----:B0-----:R-:W-:Y:S01]  /*4960*/  SHF.R.S32.HI R7, RZ, 0x8, R4 ;  /* 0x00000008ff077819 */ /* 0x001fe20000011404 */
[----:B------:R-:W-:Y:S01]  /*4970*/  VIADD R4, R0, 0xa ;  /* 0x0000000a00047836 */ /* 0x000fe20000000000 */
[----:B------:R-:W-:Y:S01]  /*4980*/  ISETP.LT.AND P3, PT, R6, UR19, !P0 ;  /* 0x0000001306007c0c */ /* 0x000fe2000c761270 */
[----:B------:R-:W-:Y:S01]  /*4990*/  VIADD R14, R0, 0x3e ;  /* 0x0000003e000e7836 */ /* 0x000fe20000000000 */
[----:B------:R-:W-:Y:S01]  /*49a0*/  PRMT R6, R11, 0x9910, RZ ;  /* 0x000099100b067816 */ /* 0x000fe200000000ff */
[----:B------:R0:W-:Y:S01]  /*49b0*/  @P5 STG.E.U8 desc[UR22][R76.64], R7 ;  /* 0x000000074c005986 */ /* 0x0001e2000c101116 */
[----:B------:R-:W-:Y:S01]  /*49c0*/  ISETP.LT.AND P5, PT, R4, UR19, !P0 ;  /* 0x0000001304007c0c */ /* 0x000fe2000c7a1270 */
[----:B------:R-:W-:Y:S01]  /*49d0*/  VIADD R4, R0, 0xb ;  /* 0x0000000b00047836 */ /* 0x000fe20000000000 */
[----:B------:R-:W-:Y:S01]  /*49e0*/  F2FP.SATFINITE.E4M3.F32.PACK_AB_MERGE_C R19, R19, R18, RZ ;  /* 0x000000121313723e */ /* 0x000fe200048070ff */
[----:B--2---:R-:W-:Y:S01]  /*49f0*/  IMAD.MOV.U32 R5, RZ, RZ, R6 ;  /* 0x000000ffff057224 */ /* 0x004fe200078e0006 */
[----:B------:R2:W-:Y:S01]  /*4a00*/  @P2 STG.E.U8 desc[UR22][R78.64], R11 ;  /* 0x0000000b4e002986 */ /* 0x0005e2000c101116 */
[----:B------:R-:W-:-:S02]  /*4a10*/  PRMT R6, R13, 0x9910, RZ ;  /* 0x000099100d067816 */ /* 0x000fc400000000ff */
[----:B------:R-:W-:Y:S01]  /*4a20*/  ISETP.LT.AND P2, PT, R4, UR19, !P0 ;  /* 0x0000001304007c0c */ /* 0x000fe2000c741270 */
[----:B------:R-:W-:Y:S01]  /*4a30*/  VIADD R4, R0, 0xc ;  /* 0x0000000c00047836 */ /* 0x000fe20000000000 */
[----:B------:R-:W-:Y:S01]  /*4a40*/  SHF.R.S32.HI R5, RZ, 0x8, R5 ;  /* 0x00000008ff057819 */ /* 0x000fe20000011405 */
[----:B0-----:R-:W-:Y:S01]  /*4a50*/  IMAD.MOV.U32 R7, RZ, RZ, R6 ;  /* 0x000000ffff077224 */ /* 0x001fe200078e0006 */
[----:B------:R-:W-:-:S03]  /*4a60*/  PRMT R9, R15, 0x9910, RZ ;  /* 0x000099100f097816 */ /* 0x000fc600000000ff */
[----:B------:R-:W-:Y:S01]  /*4a70*/  @P4 STG.E.U8 desc[UR22][R80.64], R5 ;  /* 0x0000000550004986 */ /* 0x000fe2000c101116 */
[----:B------:R-:W-:Y:S01]  /*4a80*/  ISETP.LT.AND P4, PT, R4, UR19, !P0 ;  /* 0x0000001304007c0c */ /* 0x000fe2000c781270 */
[----:B------:R-:W-:Y:S01]  /*4a90*/  VIADD R4, R0, 0xd ;  /* 0x0000000d00047836 */ /* 0x000fe20000000000 */
[----:B------:R-:W-:Y:S01]  /*4aa0*/  SHF.R.S32.HI R7, RZ, 0x8, R7 ;  /* 0x00000008ff077819 */ /* 0x000fe20000011407 */
[----:B------:R0:W-:Y:S01]  /*4ab0*/  @P6 STG.E.U8 desc[UR22][R82.64], R13 ;  /* 0x0000000d52006986 */ /* 0x0001e2000c101116 */
[----:B------:R-:W-:Y:S02]  /*4ac0*/  SHF.R.S32.HI R9, RZ, 0x8, R9 ;  /* 0x00000008ff097819 */ /* 0x000fe40000011409 */
[----:B------:R-:W-:Y:S01]  /*4ad0*/  ISETP.LT.AND P6, PT, R4, UR19, !P0 ;  /* 0x0000001304007c0c */ /* 0x000fe2000c7c1270 */
[----:B------:R-:W-:Y:S01]  /*4ae0*/  VIADD R4, R0, 0xe ;  /* 0x0000000e00047836 */ /* 0x000fe20000000000 */
[----:B------:R-:W-:Y:S01]  /*4af0*/  @P3 STG.E.U8 desc[UR22][R84.64], R7 ;  /* 0x0000000754003986 */ /* 0x000fe2000c101116 */
[----:B--2---:R-:W-:-:S02]  /*4b00*/  PRMT R11, R17, 0x9910, RZ ;  /* 0x00009910110b7816 */ /* 0x004fc400000000ff */
[----:B------:R-:W-:Y:S01]  /*4b10*/  F2FP.SATFINITE.E4M3.F32.PACK_AB_MERGE_C R21, R21, R20, RZ ;  /* 0x000000141515723e */ /* 0x000fe200048070ff */
[----:B------:R-:W-:Y:S01]  /*4b20*/  @P5 STG.E.U8 desc[UR22][R86.64], R15 ;  /* 0x0000000f56005986 */ /* 0x000fe2000c101116 */
[----:B------:R-:W-:Y:S01]  /*4b30*/  ISETP.LT.AND P3, PT, R4, UR19, !P0 ;  /* 0x0000001304007c0c */ /* 0x000fe2000c761270 */
[----:B------:R-:W-:Y:S01]  /*4b40*/  VIADD R4, R0, 0xf ;  /* 0x0000000f00047836 */ /* 0x000fe20000000000 */
[----:B------:R-:W-:Y:S01]  /*4b50*/  SHF.R.S32.HI R11, RZ, 0x8, R11 ;  /* 0x00000008ff0b7819 */ /* 0x000fe2000001140b */
[----:B------:R2:W-:Y:S01]  /*4b60*/  @P2 STG.E.U8 desc[UR22][R88.64], R9 ;  /* 0x0000000958002986 */ /* 0x0005e2000c101116 */
[----:B0-----:R-:W-:Y:S02]  /*4b70*/  PRMT R13, R19, 0x9910, RZ ;  /* 0x00009910130d7816 */ /* 0x001fe400000000ff */
[----:B------:R-:W-:Y:S01]  /*4b80*/  ISETP.LT.AND P5, PT, R4, UR19, !P0 ;  /* 0x0000001304007c0c */ /* 0x000fe2000c7a1270 */
[----:B------:R-:W-:Y:S01]  /*4b90*/  VIADD R4, R0, 0x10 ;  /* 0x0000001000047836 */ /* 0x000fe20000000000 */
[----:B------:R-:W-:Y:S01]  /*4ba0*/  @P4 STG.E.U8 desc[UR22][R90.64], R17 ;  /* 0x000000115a004986 */ /* 0x000fe2000c101116 */
[----:B------:R-:W-:-:S02]  /*4bb0*/  SHF.R.S32.HI R13, RZ, 0x8, R13 ;  /* 0x00000008ff0d7819 */ /* 0x000fc4000001140d */
[----:B------:R-:W-:Y:S02]  /*4bc0*/  F2FP.SATFINITE.E4M3.F32.PACK_AB_MERGE_C R23, R23, R22, RZ ;  /* 0x000000161717723e */ /* 0x000fe400048070ff */
[----:B------:R-:W-:Y:S02]  /*4bd0*/  ISETP.LT.AND P2, PT, R4, UR19, !P0 ;  /* 0x0000001304007c0c */ /* 0x000fe4000c741270 */
[----:B------:R-:W-:Y:S01]  /*4be0*/  IADD3 R4, P4, PT, R92, R2, RZ ;  /* 0x000000025c047210 */ /* 0x000fe20007f9e0ff */
[----:B--2---:R-:W-:Y:S01]  /*4bf0*/  VIADD R9, R0, 0x12 ;  /* 0x0000001200097836 */ /* 0x004fe20000000000 */
[----:B------:R-:W-:Y:S02]  /*4c00*/  F2FP.SATFINITE.E4M3.F32.PACK_AB_MERGE_C R25, R25, R24, RZ ;  /* 0x000000181919723e */ /* 0x000fe400048070ff */
[----:B------:R-:W-:Y:S02]  /*4c10*/  LEA.HI.X.SX32 R5, R92, R3, 0x1, P4 ;  /* 0x000000035c057211 */ /* 0x000fe400020f0eff */
[----:B------:R-:W-:-:S02]  /*4c20*/  IADD3 R6, P4, PT, R8, R2, RZ ;  /* 0x0000000208067210 */ /* 0x000fc40007f9e0ff */
[----:B------:R-:W-:Y:S01]  /*4c30*/  F2FP.SATFINITE.E4M3.F32.PACK_AB_MERGE_C R27, R27, R26, RZ ;  /* 0x0000001a1b1b723e */ /* 0x000fe200048070ff */
[----:B------:R0:W-:Y:S01]  /*4c40*/  @P6 STG.E.U8 desc[UR22][R4.64], R11 ;  /* 0x0000000b04006986 */ /* 0x0001e2000c101116 */
[C---:B------:R-:W-:Y:S02]  /*4c50*/  LEA.HI.X.SX32 R7, R8.reuse, R3, 0x1, P4 ;  /* 0x0000000308077211 */ /* 0x040fe400020f0eff */
[----:B------:R-:W-:Y:S01]  /*4c60*/  ISETP.LT.AND P4, PT, R9, UR19, !P0 ;  /* 0x0000001309007c0c */ /* 0x000fe2000c781270 */
[----:B------:R-:W-:Y:S01]  /*4c70*/  VIADD R9, R8, UR6 ;  /* 0x0000000608097c36 */ /* 0x000fe20008000000 */
[----:B------:R-:W-:Y:S01]  /*4c80*/  ISETP.LT.AND P6, PT, R10, UR19, !P0 ;  /* 0x000000130a007c0c */ /* 0x000fe2000c7c1270 */
[----:B------:R2:W-:Y:S01]  /*4c90*/  @P3 STG.E.U8 desc[UR22][R6.64], R19 ;  /* 0x0000001306003986 */ /* 0x0005e2000c101116 */
[----:B------:R-:W-:Y:S01]  /*4ca0*/  F2FP.SATFINITE.E4M3.F32.PACK_AB_MERGE_C R29, R29, R28, RZ ;  /* 0x0000001c1d1d723e */ /* 0x000fe200048070ff */
[C---:B------:R-:W-:Y:S01]  /*4cb0*/  VIADD R10, R9.reuse, UR6 ;  /* 0x00000006090a7c36 */ /* 0x040fe20008000000 */
[----:B------:R-:W-:-:S02]  /*4cc0*/  IADD3 R8, P3, PT, R9, R2, RZ ;  /* 0x0000000209087210 */ /* 0x000fc40007f7e0ff */
[----:B------:R-:W-:Y:S01]  /*4cd0*/  F2FP.SATFINITE.E4M3.F32.PACK_AB_MERGE_C R31, R31, R30, RZ ;  /* 0x0000001e1f1f723e */ /* 0x000fe200048070ff */
[----:B0-----:R-:W-:Y:S01]  /*4ce0*/  VIADD R11, R0, 0x14 ;  /* 0x00000014000b7836 */ /* 0x001fe20000000000 */
[-C--:B------:R-:W-:Y:S02]  /*4cf0*/  LEA.HI.X.SX32 R9, R9, R3.reuse, 0x1, P3 ;  /* 0x0000000309097211 */ /* 0x080fe400018f0eff */
[C---:B------:R-:W-:Y:S02]  /*4d00*/  IADD3 R4, P3, PT, R10.reuse, R2, RZ ;  /* 0x000000020a047210 */ /* 0x040fe40007f7e0ff */
[----:B------:R-:W-:Y:S01]  /*4d10*/  F2FP.SATFINITE.E4M3.F32.PACK_AB_MERGE_C R33, R33, R32, RZ ;  /* 0x000000202121723e */ /* 0x000fe200048070ff */
[----:B------:R0:W-:Y:S01]  /*4d20*/  @P5 STG.E.U8 desc[UR22][R8.64], R13 ;  /* 0x0000000d08005986 */ /* 0x0001e2000c101116 */
[C---:B------:R-:W-:Y:S01]  /*4d30*/  LEA.HI.X.SX32 R5, R10.reuse, R3, 0x1, P3 ;  /* 0x000000030a057211 */ /* 0x040fe200018f0eff */
[----:B------:R-:W-:Y:S01]  /*4d40*/  VIADD R10, R10, UR6 ;  /* 0x000000060a0a7c36 */ /* 0x000fe20008000000 */
[----:B------:R-:W-:-:S02]  /*4d50*/  ISETP.LT.AND P3, PT, R11, UR19, !P0 ;  /* 0x000000130b007c0c */ /* 0x000fc4000c761270 */
[----:B------:R-:W-:Y:S01]  /*4d60*/  ISETP.LT.AND P5, PT, R12, UR19, !P0 ;  /* 0x000000130c007c0c */ /* 0x000fe2000c7a1270 */
[----:B------:R3:W-:Y:S01]  /*4d70*/  @P2 STG.E.U8 desc[UR22][R4.64], R21 ;  /* 0x0000001504002986 */ /* 0x0007e2000c101116 */
[CC--:B--2---:R-:W-:Y:S01]  /*4d80*/  IADD3 R6, P2, PT, R10.reuse, R2.reuse, RZ ;  /* 0x000000020a067210 */ /* 0x0c4fe20007f5e0ff */
[C---:B------:R-:W-:Y:S01]  /*4d90*/  VIADD R11, R10.reuse, UR6 ;  /* 0x000000060a0b7c36 */ /* 0x040fe20008000000 */
[----:B------:R-:W-:Y:S02]  /*4da0*/  PRMT R12, R21, 0x9910, RZ ;  /* 0x00009910150c7816 */ /* 0x000fe400000000ff */
[-C--:B------:R-:W-:Y:S01]  /*4db0*/  LEA.HI.X.SX32 R7, R10, R3.reuse, 0x1, P2 ;  /* 0x000000030a077211 */ /* 0x080fe200010f0eff */
[C---:B------:R-:W-:Y:S01]  /*4dc0*/  VIADD R10, R0.reuse, 0x16 ;  /* 0x00000016000a7836 */ /* 0x040fe20000000000 */
[CC--:B0-----:R-:W-:Y:S02]  /*4dd0*/  IADD3 R8, P2, PT, R11.reuse, R2.reuse, RZ ;  /* 0x000000020b087210 */ /* 0x0c1fe40007f5e0ff */
[----:B------:R-:W-:Y:S01]  /*4de0*/  SHF.R.S32.HI R13, RZ, 0x8, R12 ;  /* 0x00000008ff0d7819 */ /* 0x000fe2000001140c */
[----:B------:R-:W-:Y:S01]  /*4df0*/  VIADD R12, R0, 0x15 ;  /* 0x00000015000c7836 */ /* 0x000fe20000000000 */
[C---:B------:R-:W-:Y:S01]  /*4e00*/  LEA.HI.X.SX32 R9, R11.reuse, R3, 0x1, P2 ;  /* 0x000000030b097211 */ /* 0x040fe200010f0eff */
[----:B------:R-:W-:Y:S01]  /*4e10*/  VIADD R11, R11, UR6 ;  /* 0x000000060b0b7c36 */ /* 0x000fe20008000000 */
[----:B------:R-:W-:Y:S01]  /*4e20*/  ISETP.LT.AND P2, PT, R10, UR19, !P0 ;  /* 0x000000130a007c0c */ /* 0x000fe2000c741270 */
[----:B------:R0:W-:Y:S01]  /*4e30*/  @P6 STG.E.U8 desc[UR22][R6.64], R13 ;  /* 0x0000000d06006986 */ /* 0x0001e2000c101116 */
[----:B------:R-:W-:Y:S01]  /*4e40*/  ISETP.LT.AND P6, PT, R12, UR19, !P0 ;  /* 0x000000130c007c0c */ /* 0x000fe2000c7c1270 */
[----:B------:R-:W-:Y:S01]  /*4e50*/  VIADD R10, R11, UR6 ;  /* 0x000000060b0a7c36 */ /* 0x000fe20008000000 */
[----:B------:R-:W-:Y:S01]  /*4e60*/  PRMT R12, R23, 0x9910, RZ ;  /* 0x00009910170c7816 */ /* 0x000fe200000000ff */
[----:B------:R2:W-:Y:S01]  /*4e70*/  @P4 STG.E.U8 desc[UR22][R8.64], R23 ;  /* 0x0000001708004986 */ /* 0x0005e2000c101116 */
[----:B---3--:R-:W-:-:S02]  /*4e80*/  IADD3 R4, P4, PT, R11, R2, RZ ;  /* 0x000000020b047210 */ /* 0x008fc40007f9e0ff */
[----:B------:R-:W-:Y:S02]  /*4e90*/  F2FP.SATFINITE.E4M3.F32.PACK_AB_MERGE_C R35, R35, R34, RZ ;  /* 0x000000222323723e */ /* 0x000fe400048070ff */
[-C--:B------:R-:W-:Y:S01]  /*4ea0*/  LEA.HI.X.SX32 R5, R11, R3.reuse, 0x1, P4 ;  /* 0x000000030b057211 */ /* 0x080fe200020f0eff */
[----:B------:R-:W-:Y:S01]  /*4eb0*/  VIADD R11, R0, 0x18 ;  /* 0x00000018000b7836 */ /* 0x000fe20000000000 */
[----:B------:R-:W-:Y:S02]  /*4ec0*/  F2FP.SATFINITE.E4M3.F32.PACK_AB_MERGE_C R37, R37, R36, RZ ;  /* 0x000000242525723e */ /* 0x000fe400048070ff */
[-C--:B0-----:R-:W-:Y:S02]  /*4ed0*/  IADD3 R6, P4, PT, R10, R2.reuse, RZ ;  /* 0x000000020a067210 */ /* 0x081fe40007f9e0ff */
[----:B------:R-:W-:Y:S01]  /*4ee0*/  SHF.R.S32.HI R13, RZ, 0x8, R12 ;  /* 0x00000008ff0d7819 */ /* 0x000fe2000001140c */
[----:B------:R-:W-:Y:S01]  /*4ef0*/  VIADD R12, R0, 0x17 ;  /* 0x00000017000c7836 */ /* 0x000fe20000000000 */
[C---:B------:R-:W-:Y:S01]  /*4f00*/  LEA.HI.X.SX32 R7, R10.reuse, R3, 0x1, P4 ;  /* 0x000000030a077211 */ /* 0x040fe200020f0eff */
[----:B------:R-:W-:Y:S01]  /*4f10*/  VIADD R10, R10, UR6 ;  /* 0x000000060a0a7c36 */ /* 0x000fe20008000000 */
[----:B------:R-:W-:Y:S01]  /*4f20*/  ISETP.LT.AND P4, PT, R11, UR19, !P0 ;  /* 0x000000130b007c0c */ /* 0x000fe2000c781270 */
[----:B------:R0:W-:Y:S01]  /*4f30*/  @P5 STG.E.U8 desc[UR22][R4.64], R13 ;  /* 0x0000000d04005986 */ /* 0x0001e2000c101116 */
[----:B------:R-:W-:Y:S01]  /*4f40*/  ISETP.LT.AND P5, PT, R12, UR19, !P0 ;  /* 0x000000130c007c0c */ /* 0x000fe2000c7a1270 */
[C---:B------:R-:W-:Y:S01]  /*4f50*/  VIADD R11, R10.reuse, UR6 ;  /* 0x000000060a0b7c36 */ /* 0x040fe20008000000 */
[----:B------:R-:W-:Y:S01]  /*4f60*/  PRMT R12, R25, 0x9910, RZ ;  /* 0x00009910190c7816 */ /* 0x000fe200000000ff */
[----:B------:R3:W-:Y:S01]  /*4f70*/  @P3 STG.E.U8 desc[UR22][R6.64], R25 ;  /* 0x0000001906003986 */ /* 0x0007e2000c101116 */
[----:B--2---:R-:W-:-:S02]  /*4f80*/  IADD3 R8, P3, PT, R10, R2, RZ ;  /* 0x000000020a087210 */ /* 0x004fc40007f7e0ff */
[----:B------:R-:W-:Y:S02]  /*4f90*/  F2FP.SATFINITE.E4M3.F32.PACK_AB_MERGE_C R39, R39, R38, RZ ;  /* 0x000000262727723e */ /* 0x000fe400048070ff */
[-C--:B------:R-:W-:Y:S01]  /*4fa0*/  LEA.HI.X.SX32 R9, R10, R3.reuse, 0x1, P3 ;  /* 0x000000030a097211 */ /* 0x080fe200018f0eff */
[C---:B------:R-:W-:Y:S01]  /*4fb0*/  VIADD R10, R0.reuse, 0x1a ;  /* 0x0000001a000a7836 */ /* 0x040fe20000000000 */
[----:B------:R-:W-:Y:S02]  /*4fc0*/  F2FP.SATFINITE.E4M3.F32.PACK_AB_MERGE_C R41, R41, R40, RZ ;  /* 0x000000282929723e */ /* 0x000fe400048070ff */
        /* <DEDUP_REMOVED lines=111> */
[----:B------:R-:W-:Y:S02]  /*56c0*/  PRMT R15, R65, 0x9910, RZ ;  /* 0x00009910410f7816 */ /* 0x000fe400000000ff */
        /* <DEDUP_REMOVED lines=12> */
[----:B------:R-:W-:Y:S02]  /*5790*/  PRMT R17, R67, 0x9910, RZ ;  /* 0x0000991043117816 */ /* 0x000fe400000000ff */
[-C--:B------:R-:W-:Y:S01]  /*57a0*/  LEA.HI.X.SX32 R5, R10, R3.reuse, 0x1, P4 ;  /* 0x000000030a057211 */ /* 0x080fe200020f0eff */
[C---:B------:R-:W-:Y:S01]  /*57b0*/  VIADD R10, R0.reuse, 0x2a ;  /* 0x0000002a000a7836 */ /* 0x040fe20000000000 */
[----:B------:R-:W-:Y:S02]  /*57c0*/  SHF.R.S32.HI R15, RZ, 0x8, R15 ;  /* 0x00000008ff0f7819 */ /* 0x000fe4000001140f */
        /* <DEDUP_REMOVED lines=12> */
[----:B------:R-:W-:Y:S02]  /*5890*/  SHF.R.S32.HI R17, RZ, 0x8, R17 ;  /* 0x00000008ff117819 */ /* 0x000fe40000011411 */
[-C--:B------:R-:W-:Y:S01]  /*58a0*/  LEA.HI.X.SX32 R9, R11, R3.reuse, 0x1, P3 ;  /* 0x000000030b097211 */ /* 0x080fe200018f0eff */
[----:B------:R-:W-:Y:S01]  /*58b0*/  VIADD R11, R0, 0x2c ;  /* 0x0000002c000b7836 */ /* 0x000fe20000000000 */
        /* <DEDUP_REMOVED lines=11> */
[----:B--2---:R-:W-:-:S04]  /*5970*/  IADD3 R6, P2, PT, R10, R2, RZ ;  /* 0x000000020a067210 */ /* 0x004fc80007f5e0ff */
        /* <DEDUP_REMOVED lines=13> */
[----:B---3--:R-:W-:-:S04]  /*5a50*/  IADD3 R4, P4, PT, R11, R2, RZ ;  /* 0x000000020b047210 */ /* 0x008fc80007f9e0ff */
        /* <DEDUP_REMOVED lines=98> */
[----:B------:R-:W-:Y:S01]  /*6080*/  LEA.HI.X.SX32 R9, R10, R3, 0x1, P3 ;  /* 0x000000030a097211 */ /* 0x000fe200018f0eff */
[C---:B------:R-:W-:Y:S01]  /*6090*/  VIADD R10, R11.reuse, UR6 ;  /* 0x000000060b0a7c36 */ /* 0x040fe20008000000 */
[----:B0-----:R-:W-:Y:S01]  /*60a0*/  SHF.R.S32.HI R13, RZ, 0x8, R12 ;  /* 0x00000008ff0d7819 */ /* 0x001fe2000001140c */
[----:B------:R-:W-:Y:S01]  /*60b0*/  VIADD R12, R0, 0x3d ;  /* 0x0000003d000c7836 */ /* 0x000fe20000000000 */
[----:B------:R-:W-:-:S03]  /*60c0*/  IADD3 R4, P3, PT, R11, R2, RZ ;  /* 0x000000020b047210 */ /* 0x000fc60007f7e0ff */
[----:B------:R0:W-:Y:S01]  /*60d0*/  @P6 STG.E.U8 desc[UR22][R8.64], R13 ;  /* 0x0000000d08006986 */ /* 0x0001e2000c101116 */
[-C--:B------:R-:W-:Y:S01]  /*60e0*/  LEA.HI.X.SX32 R5, R11, R3.reuse, 0x1, P3 ;  /* 0x000000030b057211 */ /* 0x080fe200018f0eff */
[C---:B------:R-:W-:Y:S01]  /*60f0*/  VIADD R11, R10.reuse, UR6 ;  /* 0x000000060a0b7c36 */ /* 0x040fe20008000000 */
[-C--:B---3--:R-:W-:Y:S02]  /*6100*/  IADD3 R6, P6, PT, R10, R2.reuse, RZ ;  /* 0x000000020a067210 */ /* 0x088fe40007fde0ff */
[----:B------:R-:W-:Y:S01]  /*6110*/  ISETP.LT.AND P3, PT, R12, UR19, !P0 ;  /* 0x000000130c007c0c */ /* 0x000fe2000c761270 */
[C---:B------:R-:W-:Y:S01]  /*6120*/  VIADD R12, R11.reuse, UR6 ;  /* 0x000000060b0c7c36 */ /* 0x040fe20008000000 */
[-C--:B------:R-:W-:Y:S01]  /*6130*/  LEA.HI.X.SX32 R7, R10, R3.reuse, 0x1, P6 ;  /* 0x000000030a077211 */ /* 0x080fe200030f0eff */
[----:B------:R2:W-:Y:S01]  /*6140*/  @P2 STG.E.U8 desc[UR22][R4.64], R63 ;  /* 0x0000003f04002986 */ /* 0x0005e2000c101116 */
[CC--:B------:R-:W-:Y:S02]  /*6150*/  IADD3 R10, P6, PT, R11.reuse, R2.reuse, RZ ;  /* 0x000000020b0a7210 */ /* 0x0c0fe40007fde0ff */
[----:B------:R-:W-:Y:S01]  /*6160*/  ISETP.LT.AND P2, PT, R14, UR19, !P0 ;  /* 0x000000130e007c0c */ /* 0x000fe2000c741270 */
[----:B------:R-:W-:Y:S01]  /*6170*/  VIADD R14, R0, 0x3f ;  /* 0x0000003f000e7836 */ /* 0x000fe20000000000 */
[----:B------:R-:W-:Y:S01]  /*6180*/  LEA.HI.X.SX32 R11, R11, R3, 0x1, P6 ;  /* 0x000000030b0b7211 */ /* 0x000fe200030f0eff */
[C---:B------:R-:W-:Y:S01]  /*6190*/  VIADD R0, R12.reuse, UR6 ;  /* 0x000000060c007c36 */ /* 0x040fe20008000000 */
[----:B0-----:R-:W-:-:S02]  /*61a0*/  IADD3 R8, P6, PT, R12, R2, RZ ;  /* 0x000000020c087210 */ /* 0x001fc40007fde0ff */
[----:B------:R-:W-:Y:S02]  /*61b0*/  ISETP.LT.AND P0, PT, R14, UR19, !P0 ;  /* 0x000000130e007c0c */ /* 0x000fe4000c701270 */
[-C--:B------:R-:W-:Y:S01]  /*61c0*/  LEA.HI.X.SX32 R9, R12, R3.reuse, 0x1, P6 ;  /* 0x000000030c097211 */ /* 0x080fe200030f0eff */
[C---:B------:R-:W-:Y:S01]  /*61d0*/  VIADD R12, R0.reuse, UR6 ;  /* 0x00000006000c7c36 */ /* 0x040fe20008000000 */
[CC--:B--2---:R-:W-:Y:S02]  /*61e0*/  IADD3 R4, P6, PT, R0.reuse, R2.reuse, RZ ;  /* 0x0000000200047210 */ /* 0x0c4fe40007fde0ff */
[----:B------:R-:W-:Y:S02]  /*61f0*/  PRMT R13, R63, 0x9910, RZ ;  /* 0x000099103f0d7816 */ /* 0x000fe400000000ff */
[----:B------:R-:W-:Y:S02]  /*6200*/  LEA.HI.X.SX32 R5, R0, R3, 0x1, P6 ;  /* 0x0000000300057211 */ /* 0x000fe400030f0eff */
[----:B------:R-:W-:-:S02]  /*6210*/  IADD3 R2, P6, PT, R12, R2, RZ ;  /* 0x000000020c027210 */ /* 0x000fc40007fde0ff */
[----:B------:R-:W-:Y:S02]  /*6220*/  SHF.R.S32.HI R13, RZ, 0x8, R13 ;  /* 0x00000008ff0d7819 */ /* 0x000fe4000001140d */
[----:B------:R-:W-:-:S03]  /*6230*/  LEA.HI.X.SX32 R3, R12, R3, 0x1, P6 ;  /* 0x000000030c037211 */ /* 0x000fc600030f0eff */
[----:B------:R0:W-:Y:S04]  /*6240*/  @P5 STG.E.U8 desc[UR22][R6.64], R13 ;  /* 0x0000000d06005986 */ /* 0x0001e8000c101116 */
[----:B------:R0:W-:Y:S04]  /*6250*/  @P4 STG.E.U8 desc[UR22][R10.64], R65 ;  /* 0x000000410a004986 */ /* 0x0001e8000c101116 */
[----:B------:R0:W-:Y:S04]  /*6260*/  @P3 STG.E.U8 desc[UR22][R8.64], R15 ;  /* 0x0000000f08003986 */ /* 0x0001e8000c101116 */
[----:B------:R0:W-:Y:S04]  /*6270*/  @P2 STG.E.U8 desc[UR22][R4.64], R67 ;  /* 0x0000004304002986 */ /* 0x0001e8000c101116 */
[----:B------:R0:W-:Y:S01]  /*6280*/  @P0 STG.E.U8 desc[UR22][R2.64], R17 ;  /* 0x0000001102000986 */ /* 0x0001e2000c101116 */
[----:B-1----:R-:W-:Y:S06]  /*6290*/  BAR.SYNC.DEFER_BLOCKING 0x0 ;  /* 0x0000000000007b1d */ /* 0x002fec0000010000 */
[----:B------:R-:W-:Y:S05]  /*62a0*/  @P1 BRA `(.L_x_13) ;  /* 0x0000000000a01947 */ /* 0x000fea0003800000 */
[----:B------:R-:W1:Y:S01]  /*62b0*/  S2UR UR5, SR_CgaCtaId ;  /* 0x00000000000579c3 */ /* 0x000e620000008800 */
[----:B------:R-:W-:Y:S01]  /*62c0*/  NOP ;  /* 0x0000000000007918 */ /* 0x000fe20000000000 */
[----:B------:R-:W-:Y:S01]  /*62d0*/  UMOV UR4, 0x50 ;  /* 0x0000005000047882 */ /* 0x000fe20000000000 */
[----:B------:R-:W-:Y:S02]  /*62e0*/  IMAD.U32 R0, RZ, RZ, UR10 ;  /* 0x0000000aff007e24 */ /* 0x000fe4000f8e00ff */
[----:B0-----:R-:W-:Y:S02]  /*62f0*/  IMAD.MOV.U32 R3, RZ, RZ, 0xf ;  /* 0x0000000fff037424 */ /* 0x001fe400078e00ff */
[----:B------:R-:W-:Y:S01]  /*6300*/  IMAD.MOV.U32 R7, RZ, RZ, 0x1 ;  /* 0x00000001ff077424 */ /* 0x000fe200078e00ff */
[----:B------:R-:W-:-:S04]  /*6310*/  LOP3.LUT R0, R0, 0xffff, RZ, 0xc0, !PT ;  /* 0x0000ffff00007812 */ /* 0x000fc800078ec0ff */
[----:B------:R-:W-:-:S05]  /*6320*/  SHF.R.U32.HI R0, RZ, 0x5, R0 ;  /* 0x00000005ff007819 */ /* 0x000fca0000011600 */
[----:B------:R-:W-:Y:S01]  /*6330*/  VIADD R2, R0, 0x10 ;  /* 0x0000001000027836 */ /* 0x000fe20000000000 */
[----:B------:R-:W-:Y:S01]  /*6340*/  SHF.L.U32 R0, R3, R0, RZ ;  /* 0x0000000003007219 */ /* 0x000fe200000006ff */
[----:B-1----:R-:W-:-:S03]  /*6350*/  ULEA UR6, UR5, UR4, 0x18 ;  /* 0x0000000405067291 */ /* 0x002fc6000f8ec0ff */
[----:B------:R-:W-:-:S04]  /*6360*/  SHF.L.U32 R3, R7, R2, RZ ;  /* 0x0000000207037219 */ /* 0x000fc800000006ff */
[----:B------:R-:W-:Y:S02]  /*6370*/  LOP3.LUT R0, R3, R0, RZ, 0xfc, !PT ;  /* 0x0000000003007212 */ /* 0x000fe400078efcff */
[----:B------:R-:W0:Y:S02]  /*6380*/  LDS R5, [UR6] ;  /* 0x00000006ff057984 */ /* 0x000e240008000800 */
[C---:B------:R-:W-:Y:S02]  /*6390*/  LOP3.LUT R2, R0.reuse, 0xffff, RZ, 0xc0, !PT ;  /* 0x0000ffff00027812 */ /* 0x040fe400078ec0ff */
[----:B0-----:R-:W-:-:S04]  /*63a0*/  LOP3.LUT R3, R0, 0xffff, R5, 0x80, !PT ;  /* 0x0000ffff00037812 */ /* 0x001fc800078e8005 */
[----:B------:R-:W-:-:S13]  /*63b0*/  ISETP.NE.AND P0, PT, R3, R2, PT ;  /* 0x000000020300720c */ /* 0x000fda0003f05270 */
[----:B------:R-:W-:Y:S05]  /*63c0*/  @P0 BRA `(.L_x_14) ;  /* 0x0000000000500947 */ /* 0x000fea0003800000 */
[----:B------:R-:W-:Y:S02]  /*63d0*/  SHF.R.U32.HI R5, RZ, 0x10, R5 ;  /* 0x00000010ff057819 */ /* 0x000fe40000011605 */
[----:B------:R-:W-:-:S04]  /*63e0*/  SHF.R.U32.HI R2, RZ, 0x10, R0 ;  /* 0x00000010ff027819 */ /* 0x000fc80000011600 */
[----:B------:R-:W-:-:S04]  /*63f0*/  LOP3.LUT R5, R5, R2, RZ, 0xc0, !PT ;  /* 0x0000000205057212 */ /* 0x000fc800078ec0ff */
[----:B------:R-:W-:-:S13]  /*6400*/  ISETP.NE.AND P0, PT, R5, R2, PT ;  /* 0x000000020500720c */ /* 0x000fda0003f05270 */
[----:B------:R-:W-:Y:S05]  /*6410*/  @P0 BRA `(.L_x_15) ;  /* 0x0000000000300947 */ /* 0x000fea0003800000 */
[----:B------:R-:W-:Y:S01]  /*6420*/  R2UR UR4, R0 ;  /* 0x00000000000472ca */ /* 0x000fe200000e0000 */
[----:B------:R-:W-:Y:S01]  /*6430*/  VOTEU.ANY UR5, UPT, PT ;  /* 0x0000000000057886 */ /* 0x000fe200038e0100 */
[----:B------:R-:W0:Y:S01]  /*6440*/  S2R R0, SR_LANEID ;  /* 0x0000000000007919 */ /* 0x000e220000000000 */
[----:B------:R-:W-:-:S10]  /*6450*/  UFLO.U32 UR5, UR5 ;  /* 0x00000005000572bd */ /* 0x000fd400080e0000 */
[----:B------:R-:W-:-:S06]  /*6460*/  ULOP3.LUT UR4, URZ, UR4, URZ, 0x33, !UPT ;  /* 0x00000004ff047292 */ /* 0x000fcc000f8e33ff */
[----:B------:R-:W-:-:S04]  /*6470*/  IMAD.U32 R2, RZ, RZ, UR4 ;  /* 0x00000004ff027e24 */ /* 0x000fc8000f8e00ff */
[----:B------:R-:W1:Y:S02]  /*6480*/  REDUX UR7, R2 ;  /* 0x00000000020773c4 */ /* 0x000e640000000000 */
[----:B------:R2:W-:Y:S01]  /*6490*/  UTCATOMSWS.AND URZ, UR4 ;  /* 0x0000000400ff79e3 */ /* 0x0005e20008000000 */
[----:B0-----:R-:W-:Y:S01]  /*64a0*/  ISETP.EQ.U32.AND P0, PT, R0, UR5, PT ;  /* 0x0000000500007c0c */ /* 0x001fe2000bf02070 */
[----:B-1----:R-:W-:-:S12]  /*64b0*/  IMAD.U32 R0, RZ, RZ, UR7 ;  /* 0x00000007ff007e24 */ /* 0x002fd8000f8e00ff */
[----:B------:R2:W-:Y:S01]  /*64c0*/  @P0 ATOMS.AND RZ, [UR6], R0 ;  /* 0x00000000ffff098c */ /* 0x0005e2000a800006 */
[----:B------:R-:W-:Y:S05]  /*64d0*/  BRA `(.L_x_13) ;  /* 0x0000000000147947 */ /* 0x000fea0003800000 */
.L_x_15:
[----:B------:R-:W-:-:S07]  /*64e0*/  MOV R2, 0x6500 ;  /* 0x0000650000027802 */ /* 0x000fce0000000f00 */
[----:B------:R-:W-:Y:S05]  /*64f0*/  CALL.REL.NOINC `($__internal_0_$__cuda_sm10x_tcgen05_guardrail_trap_col_being_dealloced_not_returned_by_alloc) ;  /* 0x00000000002c7944 */ /* 0x000fea0003c00000 */
[----:B------:R-:W-:Y:S05]  /*6500*/  BRA `(.L_x_13) ;  /* 0x0000000000087947 */ /* 0x000fea0003800000 */
.L_x_14:
[----:B------:R-:W-:-:S07]  /*6510*/  MOV R2, 0x6530 ;  /* 0x0000653000027802 */ /* 0x000fce0000000f00 */
[----:B------:R-:W-:Y:S05]  /*6520*/  CALL.REL.NOINC `($__internal_2_$__cuda_sm10x_tcgen05_guardrail_trap_unallocated_columns_being_dealloced) ;  /* 0x0000000000387944 */ /* 0x000fea0003c00000 */
.L_x_13:
[----:B------:R-:W-:Y:S01]  /*6530*/  NOP ;  /* 0x0000000000007918 */ /* 0x000fe20000000000 */
[----:B--2---:R-:W-:Y:S05]  /*6540*/  EXIT ;  /* 0x000000000000794d */ /* 0x004fea0003800000 */
.L_x_8:
[----:B------:R-:W1:Y:S02]  /*6550*/  SYNCS.PHASECHK.TRANS64.TRYWAIT P2, [UR13], R4 ;  /* 0x00000004ff0075a7 */ /* 0x000e64000804110d */
[----:B-1----:R-:W-:Y:S05]  /*6560*/  @!P2 BRA `(.L_x_8) ;  /* 0xfffffffc00f8a947 */ /* 0x002fea000383ffff */
[----:B------:R-:W-:Y:S05]  /*6570*/  BRA `(.L_x_16) ;  /* 0xffffffcc00287947 */ /* 0x000fea000383ffff */
.L_x_12:
[----:B------:R-:W4:Y:S02]  /*6580*/  SYNCS.PHASECHK.TRANS64.TRYWAIT P0, [UR13], R3 ;  /* 0x00000003ff0075a7 */ /* 0x000f24000800110d */
[----:B----4-:R-:W-:Y:S05]  /*6590*/  @!P0 BRA `(.L_x_12) ;  /* 0xfffffffc00f88947 */ /* 0x010fea000383ffff */
[----:B------:R-:W-:Y:S05]  /*65a0*/  BRA `(.L_x_11) ;  /* 0xffffffdc00847947 */ /* 0x000fea000383ffff */
        .weak           $__internal_0_$__cuda_sm10x_tcgen05_guardrail_trap_col_being_dealloced_not_returned_by_alloc
        .type           $__internal_0_$__cuda_sm10x_tcgen05_guardrail_trap_col_being_dealloced_not_returned_by_alloc,@function
        .size           $__internal_0_$__cuda_sm10x_tcgen05_guardrail_trap_col_being_dealloced_not_returned_by_alloc,($__internal_1_$__cuda_sm10x_tcgen05_guardrail_trap_phase_invalid_during_alloc - $__internal_0_$__cuda_sm10x_tcgen05_guardrail_trap_col_being_dealloced_not_returned_by_alloc)
$__internal_0_$__cuda_sm10x_tcgen05_guardrail_trap_col_being_dealloced_not_returned_by_alloc:
[----:B------:R-:W-:Y:S05]  /*65b0*/  BPT.TRAP 0x1 ;  /* 0x000000040000795c */ /* 0x000fea0000300000 */
[----:B------:R-:W-:-:S04]  /*65c0*/  IMAD.MOV.U32 R3, RZ, RZ, 0x0 ;  /* 0x00000000ff037424 */ /* 0x000fc800078e00ff */
[----:B------:R-:W-:Y:S05]  /*65d0*/  RET.REL.NODEC R2 `(matmul_kernel) ;  /* 0xffffff9802887950 */ /* 0x000fea0003c3ffff */
        .weak           $__internal_1_$__cuda_sm10x_tcgen05_guardrail_trap_phase_invalid_during_alloc
        .type           $__internal_1_$__cuda_sm10x_tcgen05_guardrail_trap_phase_invalid_during_alloc,@function
        .size           $__internal_1_$__cuda_sm10x_tcgen05_guardrail_trap_phase_invalid_during_alloc,($__internal_2_$__cuda_sm10x_tcgen05_guardrail_trap_unallocated_columns_being_dealloced - $__internal_1_$__cuda_sm10x_tcgen05_guardrail_trap_phase_invalid_during_alloc)
$__internal_1_$__cuda_sm10x_tcgen05_guardrail_trap_phase_invalid_during_alloc:
[----:B------:R-:W-:Y:S05]  /*65e0*/  BPT.TRAP 0x1 ;  /* 0x000000040000795c */ /* 0x000fea0000300000 */
[----:B------:R-:W-:-:S04]  /*65f0*/  IMAD.MOV.U32 R3, RZ, RZ, 0x0 ;  /* 0x00000000ff037424 */ /* 0x000fc800078e00ff */
[----:B------:R-:W-:Y:S05]  /*6600*/  RET.REL.NODEC R2 `(matmul_kernel) ;  /* 0xffffff98027c7950 */ /* 0x000fea0003c3ffff */
        .weak           $__internal_2_$__cuda_sm10x_tcgen05_guardrail_trap_unallocated_columns_being_dealloced
        .type           $__internal_2_$__cuda_sm10x_tcgen05_guardrail_trap_unallocated_columns_being_dealloced,@function
        .size           $__internal_2_$__cuda_sm10x_tcgen05_guardrail_trap_unallocated_columns_being_dealloced,(.L_x_20 - $__internal_2_$__cuda_sm10x_tcgen05_guardrail_trap_unallocated_columns_being_dealloced)
$__internal_2_$__cuda_sm10x_tcgen05_guardrail_trap_unallocated_columns_being_dealloced:
[----:B------:R-:W-:Y:S05]  /*6610*/  BPT.TRAP 0x1 ;  /* 0x000000040000795c */ /* 0x000fea0000300000 */
[----:B------:R-:W-:-:S04]  /*6620*/  IMAD.MOV.U32 R3, RZ, RZ, 0x0 ;  /* 0x00000000ff037424 */ /* 0x000fc800078e00ff */
[----:B------:R-:W-:Y:S05]  /*6630*/  RET.REL.NODEC R2 `(matmul_kernel) ;  /* 0xffffff9802707950 */ /* 0x000fea0003c3ffff */
.L_x_17:
[----:B------:R-:W-:-:S00]  /*6640*/  BRA `(.L_x_17) ;  /* 0xfffffffc00fc7947 */ /* 0x000fc0000383ffff */
[----:B------:R-:W-:-:S00]  /*6650*/  NOP ;  /* 0x0000000000007918 */ /* 0x000fc00000000000 */
        /* <DEDUP_REMOVED lines=10> */
.L_x_20:


//--------------------- .nv.shared.matmul_kernel  --------------------------
	.section	.nv.shared.matmul_kernel,"aw",@nobits
	.sectionflags	@""
	.align	16
	.zero		1024


//--------------------- .nv.shared.reserved.0     --------------------------
	.section	.nv.shared.reserved.0,"aw",@nobits
	.align	8
	.weak		__nv_reservedSMEM_offset_0_alias
	.size		__nv_reservedSMEM_offset_0_alias, 0, 64
	.other		__nv_reservedSMEM_offset_0_alias,@"STO_CUDA_RESERVED_SHARED STV_DEFAULT"
__nv_reservedSMEM_offset_0_alias:
	.zero		0
.nv.shared.reserved.0:
	.zero		64
	.weak		__nv_reservedSMEM_allocation_phase
	.type		__nv_reservedSMEM_allocation_phase,@object
	.size		__nv_reservedSMEM_allocation_phase,(.L_0 - __nv_reservedSMEM_allocation_phase)
__nv_reservedSMEM_allocation_phase:
	.zero		1
.L_0:
	.zero		7
	.weak		__nv_reservedSMEM_devtool_atexit_pc
	.type		__nv_reservedSMEM_devtool_atexit_pc,@object
	.size		__nv_reservedSMEM_devtool_atexit_pc,(__nv_reservedSMEM_allocation_mask - __nv_reservedSMEM_devtool_atexit_pc)
__nv_reservedSMEM_devtool_atexit_pc:
	.zero		8
	.weak		__nv_reservedSMEM_allocation_mask
	.type		__nv_reservedSMEM_allocation_mask,@object
	.size		__nv_reservedSMEM_allocation_mask,(.L_2 - __nv_reservedSMEM_allocation_mask)
__nv_reservedSMEM_allocation_mask:
	.zero		4
.L_2:


//--------------------- .nv.constant0.matmul_kernel --------------------------
	.section	.nv.constant0.matmul_kernel,"a",@progbits
	.sectionflags	@""
	.align	4
.nv.constant0.matmul_kernel:
	.zero		976


//--------------------- SYMBOLS --------------------------

	.type		.nv.reservedSmem.offset0,@object
	.size		.nv.reservedSmem.offset0,0x4
	.type		.nv.reservedSmem.cap,@object
	.size		.nv.reservedSmem.cap,0x4
